//
// Generated by NVIDIA NVVM Compiler
//
// Compiler Build ID: CL-36424714
// Cuda compilation tools, release 13.0, V13.0.88
// Based on NVVM 20.0.0
//

.version 9.0
.target sm_100
.address_size 64

	// .globl	_Z11countDigitsPiS_iii
.extern .shared .align 16 .b8 sCounts[];
.extern .shared .align 16 .b8 sharedMem[];

.visible .entry _Z11countDigitsPiS_iii(
	.param .u64 .ptr .align 1 _Z11countDigitsPiS_iii_param_0,
	.param .u64 .ptr .align 1 _Z11countDigitsPiS_iii_param_1,
	.param .u32 _Z11countDigitsPiS_iii_param_2,
	.param .u32 _Z11countDigitsPiS_iii_param_3,
	.param .u32 _Z11countDigitsPiS_iii_param_4
)
{
	.reg .pred 	%p<14>;
	.reg .b32 	%r<121>;
	.reg .b64 	%rd<21>;

	ld.param.u64 	%rd6, [_Z11countDigitsPiS_iii_param_0];
	ld.param.u64 	%rd7, [_Z11countDigitsPiS_iii_param_1];
	ld.param.u32 	%r56, [_Z11countDigitsPiS_iii_param_2];
	ld.param.u32 	%r57, [_Z11countDigitsPiS_iii_param_3];
	ld.param.u32 	%r58, [_Z11countDigitsPiS_iii_param_4];
	cvta.to.global.u64 	%rd1, %rd7;
	mov.u32 	%r120, %tid.x;
	mov.u32 	%r2, %ctaid.x;
	mov.u32 	%r3, %ntid.x;
	mad.lo.s32 	%r4, %r2, %r3, %r120;
	setp.gt.u32 	%p1, %r120, 255;
	@%p1 bra 	$L__BB0_7;
	add.s32 	%r59, %r120, %r3;
	max.u32 	%r60, %r59, 256;
	setp.lt.u32 	%p2, %r59, 256;
	selp.u32 	%r61, 1, 0, %p2;
	add.s32 	%r62, %r59, %r61;
	sub.s32 	%r63, %r60, %r62;
	div.u32 	%r64, %r63, %r3;
	add.s32 	%r5, %r64, %r61;
	and.b32  	%r65, %r5, 3;
	setp.eq.s32 	%p3, %r65, 3;
	mov.u32 	%r111, %r120;
	@%p3 bra 	$L__BB0_4;
	add.s32 	%r66, %r5, 1;
	and.b32  	%r67, %r66, 3;
	shl.b32 	%r68, %r120, 2;
	mov.u32 	%r69, sCounts;
	add.s32 	%r108, %r69, %r68;
	shl.b32 	%r7, %r3, 2;
	neg.s32 	%r107, %r67;
	mad.lo.s32 	%r111, %r3, %r67, %r120;
$L__BB0_3:
	.pragma "nounroll";
	mov.b32 	%r70, 0;
	st.shared.u32 	[%r108], %r70;
	add.s32 	%r108, %r108, %r7;
	add.s32 	%r107, %r107, 1;
	setp.ne.s32 	%p4, %r107, 0;
	@%p4 bra 	$L__BB0_3;
$L__BB0_4:
	setp.lt.u32 	%p5, %r5, 3;
	@%p5 bra 	$L__BB0_7;
	shl.b32 	%r15, %r3, 2;
	shl.b32 	%r71, %r111, 2;
	mov.u32 	%r72, sCounts;
	add.s32 	%r110, %r72, %r71;
	shl.b32 	%r17, %r3, 4;
	shl.b32 	%r18, %r3, 3;
	mul.lo.s32 	%r19, %r3, 12;
$L__BB0_6:
	mov.b32 	%r73, 0;
	st.shared.u32 	[%r110], %r73;
	add.s32 	%r74, %r110, %r15;
	st.shared.u32 	[%r74], %r73;
	add.s32 	%r75, %r110, %r18;
	st.shared.u32 	[%r75], %r73;
	add.s32 	%r76, %r110, %r19;
	st.shared.u32 	[%r76], %r73;
	add.s32 	%r111, %r111, %r15;
	add.s32 	%r110, %r110, %r17;
	setp.lt.u32 	%p6, %r111, 256;
	@%p6 bra 	$L__BB0_6;
$L__BB0_7:
	bar.sync 	0;
	setp.ge.s32 	%p7, %r4, %r56;
	@%p7 bra 	$L__BB0_9;
	cvta.to.global.u64 	%rd8, %rd6;
	mul.wide.s32 	%rd9, %r4, 4;
	add.s64 	%rd10, %rd8, %rd9;
	ld.global.u32 	%r77, [%rd10];
	shr.s32 	%r78, %r77, %r57;
	and.b32  	%r79, %r78, %r58;
	shl.b32 	%r80, %r79, 2;
	mov.u32 	%r81, sCounts;
	add.s32 	%r82, %r81, %r80;
	atom.shared.add.u32 	%r83, [%r82], 1;
$L__BB0_9:
	setp.gt.u32 	%p8, %r120, 255;
	bar.sync 	0;
	@%p8 bra 	$L__BB0_16;
	shl.b32 	%r24, %r2, 8;
	add.s32 	%r84, %r120, %r3;
	max.u32 	%r85, %r84, 256;
	setp.lt.u32 	%p9, %r84, 256;
	selp.u32 	%r86, 1, 0, %p9;
	add.s32 	%r87, %r84, %r86;
	sub.s32 	%r88, %r85, %r87;
	div.u32 	%r89, %r88, %r3;
	add.s32 	%r25, %r89, %r86;
	and.b32  	%r90, %r25, 3;
	setp.eq.s32 	%p10, %r90, 3;
	@%p10 bra 	$L__BB0_13;
	add.s32 	%r91, %r25, 1;
	and.b32  	%r92, %r91, 3;
	add.s32 	%r93, %r120, %r24;
	mul.wide.u32 	%rd11, %r93, 4;
	add.s64 	%rd20, %rd1, %rd11;
	mul.wide.u32 	%rd3, %r3, 4;
	shl.b32 	%r94, %r120, 2;
	mov.u32 	%r95, sCounts;
	add.s32 	%r113, %r95, %r94;
	shl.b32 	%r27, %r3, 2;
	neg.s32 	%r112, %r92;
	mad.lo.s32 	%r120, %r3, %r92, %r120;
$L__BB0_12:
	.pragma "nounroll";
	ld.shared.u32 	%r96, [%r113];
	st.global.u32 	[%rd20], %r96;
	add.s64 	%rd20, %rd20, %rd3;
	add.s32 	%r113, %r113, %r27;
	add.s32 	%r112, %r112, 1;
	setp.ne.s32 	%p11, %r112, 0;
	@%p11 bra 	$L__BB0_12;
$L__BB0_13:
	setp.lt.u32 	%p12, %r25, 3;
	@%p12 bra 	$L__BB0_16;
	shl.b32 	%r35, %r3, 2;
	add.s32 	%r116, %r120, %r24;
	add.s32 	%r119, %r116, %r3;
	shl.b32 	%r97, %r3, 1;
	add.s32 	%r118, %r116, %r97;
	mad.lo.s32 	%r117, %r3, 3, %r116;
	shl.b32 	%r98, %r120, 2;
	mov.u32 	%r99, sCounts;
	add.s32 	%r115, %r99, %r98;
	shl.b32 	%r41, %r3, 4;
	shl.b32 	%r42, %r3, 3;
	mul.lo.s32 	%r43, %r3, 12;
$L__BB0_15:
	ld.shared.u32 	%r100, [%r115];
	mul.wide.u32 	%rd12, %r116, 4;
	add.s64 	%rd13, %rd1, %rd12;
	st.global.u32 	[%rd13], %r100;
	add.s32 	%r101, %r115, %r35;
	ld.shared.u32 	%r102, [%r101];
	mul.wide.u32 	%rd14, %r119, 4;
	add.s64 	%rd15, %rd1, %rd14;
	st.global.u32 	[%rd15], %r102;
	add.s32 	%r103, %r115, %r42;
	ld.shared.u32 	%r104, [%r103];
	mul.wide.u32 	%rd16, %r118, 4;
	add.s64 	%rd17, %rd1, %rd16;
	st.global.u32 	[%rd17], %r104;
	add.s32 	%r105, %r115, %r43;
	ld.shared.u32 	%r106, [%r105];
	mul.wide.u32 	%rd18, %r117, 4;
	add.s64 	%rd19, %rd1, %rd18;
	st.global.u32 	[%rd19], %r106;
	add.s32 	%r120, %r120, %r35;
	add.s32 	%r119, %r119, %r35;
	add.s32 	%r118, %r118, %r35;
	add.s32 	%r117, %r117, %r35;
	add.s32 	%r116, %r116, %r35;
	add.s32 	%r115, %r115, %r41;
	setp.lt.u32 	%p13, %r120, 256;
	@%p13 bra 	$L__BB0_15;
$L__BB0_16:
	ret;

}
	// .globl	_Z9prefixSumPiS_ii
.visible .entry _Z9prefixSumPiS_ii(
	.param .u64 .ptr .align 1 _Z9prefixSumPiS_ii_param_0,
	.param .u64 .ptr .align 1 _Z9prefixSumPiS_ii_param_1,
	.param .u32 _Z9prefixSumPiS_ii_param_2,
	.param .u32 _Z9prefixSumPiS_ii_param_3
)
{
	.reg .pred 	%p<14>;
	.reg .b32 	%r<105>;
	.reg .b64 	%rd<70>;

	ld.param.u64 	%rd3, [_Z9prefixSumPiS_ii_param_0];
	ld.param.u64 	%rd4, [_Z9prefixSumPiS_ii_param_1];
	ld.param.u32 	%r32, [_Z9prefixSumPiS_ii_param_2];
	ld.param.u32 	%r33, [_Z9prefixSumPiS_ii_param_3];
	cvta.to.global.u64 	%rd1, %rd4;
	cvta.to.global.u64 	%rd2, %rd3;
	mov.u32 	%r34, %ctaid.x;
	mov.u32 	%r1, %tid.x;
	setp.ne.s32 	%p1, %r34, 0;
	setp.ge.s32 	%p2, %r1, %r33;
	or.pred  	%p3, %p1, %p2;
	setp.lt.s32 	%p4, %r32, 1;
	or.pred  	%p5, %p3, %p4;
	@%p5 bra 	$L__BB1_13;
	and.b32  	%r2, %r32, 15;
	setp.lt.u32 	%p6, %r32, 16;
	mov.b32 	%r98, 0;
	mov.u32 	%r97, %r98;
	@%p6 bra 	$L__BB1_4;
	and.b32  	%r98, %r32, 2147483632;
	neg.s32 	%r94, %r98;
	shl.b32 	%r5, %r33, 4;
	mov.b32 	%r97, 0;
	mul.wide.s32 	%rd8, %r33, 4;
	mov.u32 	%r93, %r1;
$L__BB1_3:
	.pragma "nounroll";
	mul.wide.s32 	%rd5, %r93, 4;
	add.s64 	%rd6, %rd2, %rd5;
	ld.global.u32 	%r37, [%rd6];
	add.s64 	%rd7, %rd1, %rd5;
	st.global.u32 	[%rd7], %r97;
	add.s32 	%r38, %r37, %r97;
	add.s64 	%rd9, %rd6, %rd8;
	ld.global.u32 	%r39, [%rd9];
	add.s64 	%rd10, %rd7, %rd8;
	st.global.u32 	[%rd10], %r38;
	add.s32 	%r40, %r39, %r38;
	add.s64 	%rd11, %rd9, %rd8;
	ld.global.u32 	%r41, [%rd11];
	add.s64 	%rd12, %rd10, %rd8;
	st.global.u32 	[%rd12], %r40;
	add.s32 	%r42, %r41, %r40;
	add.s64 	%rd13, %rd11, %rd8;
	ld.global.u32 	%r43, [%rd13];
	add.s64 	%rd14, %rd12, %rd8;
	st.global.u32 	[%rd14], %r42;
	add.s32 	%r44, %r43, %r42;
	add.s64 	%rd15, %rd13, %rd8;
	ld.global.u32 	%r45, [%rd15];
	add.s64 	%rd16, %rd14, %rd8;
	st.global.u32 	[%rd16], %r44;
	add.s32 	%r46, %r45, %r44;
	add.s64 	%rd17, %rd15, %rd8;
	ld.global.u32 	%r47, [%rd17];
	add.s64 	%rd18, %rd16, %rd8;
	st.global.u32 	[%rd18], %r46;
	add.s32 	%r48, %r47, %r46;
	add.s64 	%rd19, %rd17, %rd8;
	ld.global.u32 	%r49, [%rd19];
	add.s64 	%rd20, %rd18, %rd8;
	st.global.u32 	[%rd20], %r48;
	add.s32 	%r50, %r49, %r48;
	add.s64 	%rd21, %rd19, %rd8;
	ld.global.u32 	%r51, [%rd21];
	add.s64 	%rd22, %rd20, %rd8;
	st.global.u32 	[%rd22], %r50;
	add.s32 	%r52, %r51, %r50;
	add.s64 	%rd23, %rd21, %rd8;
	ld.global.u32 	%r53, [%rd23];
	add.s64 	%rd24, %rd22, %rd8;
	st.global.u32 	[%rd24], %r52;
	add.s32 	%r54, %r53, %r52;
	add.s64 	%rd25, %rd23, %rd8;
	ld.global.u32 	%r55, [%rd25];
	add.s64 	%rd26, %rd24, %rd8;
	st.global.u32 	[%rd26], %r54;
	add.s32 	%r56, %r55, %r54;
	add.s64 	%rd27, %rd25, %rd8;
	ld.global.u32 	%r57, [%rd27];
	add.s64 	%rd28, %rd26, %rd8;
	st.global.u32 	[%rd28], %r56;
	add.s32 	%r58, %r57, %r56;
	add.s64 	%rd29, %rd27, %rd8;
	ld.global.u32 	%r59, [%rd29];
	add.s64 	%rd30, %rd28, %rd8;
	st.global.u32 	[%rd30], %r58;
	add.s32 	%r60, %r59, %r58;
	add.s64 	%rd31, %rd29, %rd8;
	ld.global.u32 	%r61, [%rd31];
	add.s64 	%rd32, %rd30, %rd8;
	st.global.u32 	[%rd32], %r60;
	add.s32 	%r62, %r61, %r60;
	add.s64 	%rd33, %rd31, %rd8;
	ld.global.u32 	%r63, [%rd33];
	add.s64 	%rd34, %rd32, %rd8;
	st.global.u32 	[%rd34], %r62;
	add.s32 	%r64, %r63, %r62;
	add.s64 	%rd35, %rd33, %rd8;
	ld.global.u32 	%r65, [%rd35];
	add.s64 	%rd36, %rd34, %rd8;
	st.global.u32 	[%rd36], %r64;
	add.s32 	%r66, %r65, %r64;
	add.s64 	%rd37, %rd35, %rd8;
	ld.global.u32 	%r67, [%rd37];
	add.s64 	%rd38, %rd36, %rd8;
	st.global.u32 	[%rd38], %r66;
	add.s32 	%r97, %r67, %r66;
	add.s32 	%r94, %r94, 16;
	add.s32 	%r93, %r93, %r5;
	setp.ne.s32 	%p7, %r94, 0;
	@%p7 bra 	$L__BB1_3;
$L__BB1_4:
	setp.eq.s32 	%p8, %r2, 0;
	@%p8 bra 	$L__BB1_13;
	and.b32  	%r14, %r32, 7;
	setp.lt.u32 	%p9, %r2, 8;
	@%p9 bra 	$L__BB1_7;
	mad.lo.s32 	%r68, %r98, %r33, %r1;
	mul.wide.s32 	%rd39, %r68, 4;
	add.s64 	%rd40, %rd2, %rd39;
	ld.global.u32 	%r69, [%rd40];
	add.s64 	%rd41, %rd1, %rd39;
	st.global.u32 	[%rd41], %r97;
	add.s32 	%r70, %r69, %r97;
	mul.wide.s32 	%rd42, %r33, 4;
	add.s64 	%rd43, %rd40, %rd42;
	ld.global.u32 	%r71, [%rd43];
	add.s64 	%rd44, %rd41, %rd42;
	st.global.u32 	[%rd44], %r70;
	add.s32 	%r72, %r71, %r70;
	add.s64 	%rd45, %rd43, %rd42;
	ld.global.u32 	%r73, [%rd45];
	add.s64 	%rd46, %rd44, %rd42;
	st.global.u32 	[%rd46], %r72;
	add.s32 	%r74, %r73, %r72;
	add.s64 	%rd47, %rd45, %rd42;
	ld.global.u32 	%r75, [%rd47];
	add.s64 	%rd48, %rd46, %rd42;
	st.global.u32 	[%rd48], %r74;
	add.s32 	%r76, %r75, %r74;
	add.s64 	%rd49, %rd47, %rd42;
	ld.global.u32 	%r77, [%rd49];
	add.s64 	%rd50, %rd48, %rd42;
	st.global.u32 	[%rd50], %r76;
	add.s32 	%r78, %r77, %r76;
	add.s64 	%rd51, %rd49, %rd42;
	ld.global.u32 	%r79, [%rd51];
	add.s64 	%rd52, %rd50, %rd42;
	st.global.u32 	[%rd52], %r78;
	add.s32 	%r80, %r79, %r78;
	add.s64 	%rd53, %rd51, %rd42;
	ld.global.u32 	%r81, [%rd53];
	add.s64 	%rd54, %rd52, %rd42;
	st.global.u32 	[%rd54], %r80;
	add.s32 	%r82, %r81, %r80;
	add.s64 	%rd55, %rd53, %rd42;
	ld.global.u32 	%r83, [%rd55];
	add.s64 	%rd56, %rd54, %rd42;
	st.global.u32 	[%rd56], %r82;
	add.s32 	%r97, %r83, %r82;
	add.s32 	%r98, %r98, 8;
$L__BB1_7:
	setp.eq.s32 	%p10, %r14, 0;
	@%p10 bra 	$L__BB1_13;
	and.b32  	%r19, %r32, 3;
	setp.lt.u32 	%p11, %r14, 4;
	@%p11 bra 	$L__BB1_10;
	mad.lo.s32 	%r84, %r98, %r33, %r1;
	mul.wide.s32 	%rd57, %r84, 4;
	add.s64 	%rd58, %rd2, %rd57;
	ld.global.u32 	%r85, [%rd58];
	add.s64 	%rd59, %rd1, %rd57;
	st.global.u32 	[%rd59], %r97;
	add.s32 	%r86, %r85, %r97;
	mul.wide.s32 	%rd60, %r33, 4;
	add.s64 	%rd61, %rd58, %rd60;
	ld.global.u32 	%r87, [%rd61];
	add.s64 	%rd62, %rd59, %rd60;
	st.global.u32 	[%rd62], %r86;
	add.s32 	%r88, %r87, %r86;
	add.s64 	%rd63, %rd61, %rd60;
	ld.global.u32 	%r89, [%rd63];
	add.s64 	%rd64, %rd62, %rd60;
	st.global.u32 	[%rd64], %r88;
	add.s32 	%r90, %r89, %r88;
	add.s64 	%rd65, %rd63, %rd60;
	ld.global.u32 	%r91, [%rd65];
	add.s64 	%rd66, %rd64, %rd60;
	st.global.u32 	[%rd66], %r90;
	add.s32 	%r97, %r91, %r90;
	add.s32 	%r98, %r98, 4;
$L__BB1_10:
	setp.eq.s32 	%p12, %r19, 0;
	@%p12 bra 	$L__BB1_13;
	mad.lo.s32 	%r103, %r98, %r33, %r1;
	neg.s32 	%r102, %r19;
$L__BB1_12:
	.pragma "nounroll";
	mul.wide.s32 	%rd67, %r103, 4;
	add.s64 	%rd68, %rd2, %rd67;
	ld.global.u32 	%r92, [%rd68];
	add.s64 	%rd69, %rd1, %rd67;
	st.global.u32 	[%rd69], %r97;
	add.s32 	%r97, %r92, %r97;
	add.s32 	%r103, %r103, %r33;
	add.s32 	%r102, %r102, 1;
	setp.ne.s32 	%p13, %r102, 0;
	@%p13 bra 	$L__BB1_12;
$L__BB1_13:
	ret;

}
	// .globl	_Z7scatterPiS_S_iiii
.visible .entry _Z7scatterPiS_S_iiii(
	.param .u64 .ptr .align 1 _Z7scatterPiS_S_iiii_param_0,
	.param .u64 .ptr .align 1 _Z7scatterPiS_S_iiii_param_1,
	.param .u64 .ptr .align 1 _Z7scatterPiS_S_iiii_param_2,
	.param .u32 _Z7scatterPiS_S_iiii_param_3,
	.param .u32 _Z7scatterPiS_S_iiii_param_4,
	.param .u32 _Z7scatterPiS_S_iiii_param_5,
	.param .u32 _Z7scatterPiS_S_iiii_param_6
)
{
	.reg .pred 	%p<22>;
	.reg .b32 	%r<71>;
	.reg .b64 	%rd<24>;

	ld.param.u64 	%rd10, [_Z7scatterPiS_S_iiii_param_0];
	ld.param.u64 	%rd8, [_Z7scatterPiS_S_iiii_param_1];
	ld.param.u64 	%rd9, [_Z7scatterPiS_S_iiii_param_2];
	ld.param.u32 	%r23, [_Z7scatterPiS_S_iiii_param_3];
	ld.param.u32 	%r24, [_Z7scatterPiS_S_iiii_param_4];
	ld.param.u32 	%r25, [_Z7scatterPiS_S_iiii_param_5];
	cvta.to.global.u64 	%rd1, %rd10;
	mov.u32 	%r1, %tid.x;
	mov.u32 	%r2, %ctaid.x;
	mov.u32 	%r3, %ntid.x;
	mul.lo.s32 	%r4, %r2, %r3;
	add.s32 	%r5, %r4, %r1;
	setp.ge.s32 	%p1, %r5, %r23;
	@%p1 bra 	$L__BB2_19;
	mul.wide.s32 	%rd11, %r5, 4;
	add.s64 	%rd12, %rd1, %rd11;
	ld.global.u32 	%r6, [%rd12];
	shr.s32 	%r26, %r6, %r24;
	and.b32  	%r7, %r26, %r25;
	mov.b32 	%r27, 0;
	st.shared.v4.u32 	[sCounts], {%r27, %r27, %r27, %r27};
	mov.u32 	%r28, sCounts;
	st.shared.v4.u32 	[sCounts+16], {%r27, %r27, %r27, %r27};
	st.shared.v4.u32 	[sCounts+32], {%r27, %r27, %r27, %r27};
	st.shared.v4.u32 	[sCounts+48], {%r27, %r27, %r27, %r27};
	st.shared.v4.u32 	[sCounts+64], {%r27, %r27, %r27, %r27};
	st.shared.v4.u32 	[sCounts+80], {%r27, %r27, %r27, %r27};
	st.shared.v4.u32 	[sCounts+96], {%r27, %r27, %r27, %r27};
	st.shared.v4.u32 	[sCounts+112], {%r27, %r27, %r27, %r27};
	st.shared.v4.u32 	[sCounts+128], {%r27, %r27, %r27, %r27};
	st.shared.v4.u32 	[sCounts+144], {%r27, %r27, %r27, %r27};
	st.shared.v4.u32 	[sCounts+160], {%r27, %r27, %r27, %r27};
	st.shared.v4.u32 	[sCounts+176], {%r27, %r27, %r27, %r27};
	st.shared.v4.u32 	[sCounts+192], {%r27, %r27, %r27, %r27};
	st.shared.v4.u32 	[sCounts+208], {%r27, %r27, %r27, %r27};
	st.shared.v4.u32 	[sCounts+224], {%r27, %r27, %r27, %r27};
	st.shared.v4.u32 	[sCounts+240], {%r27, %r27, %r27, %r27};
	st.shared.v4.u32 	[sCounts+256], {%r27, %r27, %r27, %r27};
	st.shared.v4.u32 	[sCounts+272], {%r27, %r27, %r27, %r27};
	st.shared.v4.u32 	[sCounts+288], {%r27, %r27, %r27, %r27};
	st.shared.v4.u32 	[sCounts+304], {%r27, %r27, %r27, %r27};
	st.shared.v4.u32 	[sCounts+320], {%r27, %r27, %r27, %r27};
	st.shared.v4.u32 	[sCounts+336], {%r27, %r27, %r27, %r27};
	st.shared.v4.u32 	[sCounts+352], {%r27, %r27, %r27, %r27};
	st.shared.v4.u32 	[sCounts+368], {%r27, %r27, %r27, %r27};
	st.shared.v4.u32 	[sCounts+384], {%r27, %r27, %r27, %r27};
	st.shared.v4.u32 	[sCounts+400], {%r27, %r27, %r27, %r27};
	st.shared.v4.u32 	[sCounts+416], {%r27, %r27, %r27, %r27};
	st.shared.v4.u32 	[sCounts+432], {%r27, %r27, %r27, %r27};
	st.shared.v4.u32 	[sCounts+448], {%r27, %r27, %r27, %r27};
	st.shared.v4.u32 	[sCounts+464], {%r27, %r27, %r27, %r27};
	st.shared.v4.u32 	[sCounts+480], {%r27, %r27, %r27, %r27};
	st.shared.v4.u32 	[sCounts+496], {%r27, %r27, %r27, %r27};
	st.shared.v4.u32 	[sCounts+512], {%r27, %r27, %r27, %r27};
	st.shared.v4.u32 	[sCounts+528], {%r27, %r27, %r27, %r27};
	st.shared.v4.u32 	[sCounts+544], {%r27, %r27, %r27, %r27};
	st.shared.v4.u32 	[sCounts+560], {%r27, %r27, %r27, %r27};
	st.shared.v4.u32 	[sCounts+576], {%r27, %r27, %r27, %r27};
	st.shared.v4.u32 	[sCounts+592], {%r27, %r27, %r27, %r27};
	st.shared.v4.u32 	[sCounts+608], {%r27, %r27, %r27, %r27};
	st.shared.v4.u32 	[sCounts+624], {%r27, %r27, %r27, %r27};
	st.shared.v4.u32 	[sCounts+640], {%r27, %r27, %r27, %r27};
	st.shared.v4.u32 	[sCounts+656], {%r27, %r27, %r27, %r27};
	st.shared.v4.u32 	[sCounts+672], {%r27, %r27, %r27, %r27};
	st.shared.v4.u32 	[sCounts+688], {%r27, %r27, %r27, %r27};
	st.shared.v4.u32 	[sCounts+704], {%r27, %r27, %r27, %r27};
	st.shared.v4.u32 	[sCounts+720], {%r27, %r27, %r27, %r27};
	st.shared.v4.u32 	[sCounts+736], {%r27, %r27, %r27, %r27};
	st.shared.v4.u32 	[sCounts+752], {%r27, %r27, %r27, %r27};
	st.shared.v4.u32 	[sCounts+768], {%r27, %r27, %r27, %r27};
	st.shared.v4.u32 	[sCounts+784], {%r27, %r27, %r27, %r27};
	st.shared.v4.u32 	[sCounts+800], {%r27, %r27, %r27, %r27};
	st.shared.v4.u32 	[sCounts+816], {%r27, %r27, %r27, %r27};
	st.shared.v4.u32 	[sCounts+832], {%r27, %r27, %r27, %r27};
	st.shared.v4.u32 	[sCounts+848], {%r27, %r27, %r27, %r27};
	st.shared.v4.u32 	[sCounts+864], {%r27, %r27, %r27, %r27};
	st.shared.v4.u32 	[sCounts+880], {%r27, %r27, %r27, %r27};
	st.shared.v4.u32 	[sCounts+896], {%r27, %r27, %r27, %r27};
	st.shared.v4.u32 	[sCounts+912], {%r27, %r27, %r27, %r27};
	st.shared.v4.u32 	[sCounts+928], {%r27, %r27, %r27, %r27};
	st.shared.v4.u32 	[sCounts+944], {%r27, %r27, %r27, %r27};
	st.shared.v4.u32 	[sCounts+960], {%r27, %r27, %r27, %r27};
	st.shared.v4.u32 	[sCounts+976], {%r27, %r27, %r27, %r27};
	st.shared.v4.u32 	[sCounts+992], {%r27, %r27, %r27, %r27};
	st.shared.v4.u32 	[sCounts+1008], {%r27, %r27, %r27, %r27};
	bar.sync 	0;
	setp.ge.u32 	%p2, %r4, %r23;
	shl.b32 	%r29, %r7, 2;
	add.s32 	%r8, %r28, %r29;
	@%p2 bra 	$L__BB2_18;
	not.b32 	%r31, %r4;
	add.s32 	%r32, %r23, %r31;
	add.s32 	%r33, %r3, -1;
	min.u32 	%r34, %r32, %r33;
	add.s32 	%r9, %r34, 1;
	and.b32  	%r10, %r9, 3;
	setp.lt.u32 	%p3, %r34, 3;
	mov.b32 	%r70, 0;
	@%p3 bra 	$L__BB2_13;
	and.b32  	%r70, %r9, -4;
	mul.wide.u32 	%rd13, %r4, 4;
	add.s64 	%rd14, %rd13, %rd1;
	add.s64 	%rd22, %rd14, 8;
	mov.b32 	%r67, 0;
$L__BB2_4:
	ld.global.u32 	%r36, [%rd22+-8];
	shr.s32 	%r37, %r36, %r24;
	and.b32  	%r38, %r37, %r25;
	setp.ne.s32 	%p4, %r38, %r7;
	setp.ge.u32 	%p5, %r67, %r1;
	or.pred  	%p6, %p4, %p5;
	@%p6 bra 	$L__BB2_6;
	atom.shared.add.u32 	%r40, [%r8], 1;
$L__BB2_6:
	ld.global.u32 	%r41, [%rd22+-4];
	shr.s32 	%r42, %r41, %r24;
	and.b32  	%r43, %r42, %r25;
	setp.ne.s32 	%p7, %r43, %r7;
	add.s32 	%r13, %r67, 1;
	setp.ge.u32 	%p8, %r13, %r1;
	or.pred  	%p9, %p7, %p8;
	@%p9 bra 	$L__BB2_8;
	atom.shared.add.u32 	%r45, [%r8], 1;
$L__BB2_8:
	ld.global.u32 	%r46, [%rd22];
	shr.s32 	%r47, %r46, %r24;
	and.b32  	%r48, %r47, %r25;
	setp.ne.s32 	%p10, %r48, %r7;
	add.s32 	%r14, %r13, 1;
	setp.ge.u32 	%p11, %r14, %r1;
	or.pred  	%p12, %p10, %p11;
	@%p12 bra 	$L__BB2_10;
	atom.shared.add.u32 	%r50, [%r8], 1;
$L__BB2_10:
	ld.global.u32 	%r51, [%rd22+4];
	shr.s32 	%r52, %r51, %r24;
	and.b32  	%r53, %r52, %r25;
	setp.ne.s32 	%p13, %r53, %r7;
	add.s32 	%r15, %r14, 1;
	setp.ge.u32 	%p14, %r15, %r1;
	or.pred  	%p15, %p13, %p14;
	@%p15 bra 	$L__BB2_12;
	atom.shared.add.u32 	%r55, [%r8], 1;
$L__BB2_12:
	add.s64 	%rd22, %rd22, 16;
	add.s32 	%r67, %r15, 1;
	setp.ne.s32 	%p16, %r67, %r70;
	@%p16 bra 	$L__BB2_4;
$L__BB2_13:
	setp.eq.s32 	%p17, %r10, 0;
	@%p17 bra 	$L__BB2_18;
	add.s32 	%r56, %r70, %r4;
	mul.wide.u32 	%rd15, %r56, 4;
	add.s64 	%rd23, %rd1, %rd15;
	neg.s32 	%r69, %r10;
$L__BB2_15:
	.pragma "nounroll";
	ld.global.u32 	%r57, [%rd23];
	shr.s32 	%r58, %r57, %r24;
	and.b32  	%r59, %r58, %r25;
	setp.ne.s32 	%p18, %r59, %r7;
	setp.ge.u32 	%p19, %r70, %r1;
	or.pred  	%p20, %p18, %p19;
	@%p20 bra 	$L__BB2_17;
	atom.shared.add.u32 	%r61, [%r8], 1;
$L__BB2_17:
	add.s32 	%r70, %r70, 1;
	add.s64 	%rd23, %rd23, 4;
	add.s32 	%r69, %r69, 1;
	setp.ne.s32 	%p21, %r69, 0;
	@%p21 bra 	$L__BB2_15;
$L__BB2_18:
	bar.sync 	0;
	shl.b32 	%r62, %r2, 8;
	add.s32 	%r63, %r62, %r7;
	cvta.to.global.u64 	%rd16, %rd9;
	mul.wide.s32 	%rd17, %r63, 4;
	add.s64 	%rd18, %rd16, %rd17;
	ld.global.u32 	%r64, [%rd18];
	ld.shared.u32 	%r65, [%r8];
	add.s32 	%r66, %r65, %r64;
	cvta.to.global.u64 	%rd19, %rd8;
	mul.wide.s32 	%rd20, %r66, 4;
	add.s64 	%rd21, %rd19, %rd20;
	st.global.u32 	[%rd21], %r6;
$L__BB2_19:
	ret;

}
	// .globl	_Z13radixSortPassPiS_S_iii
.visible .entry _Z13radixSortPassPiS_S_iii(
	.param .u64 .ptr .align 1 _Z13radixSortPassPiS_S_iii_param_0,
	.param .u64 .ptr .align 1 _Z13radixSortPassPiS_S_iii_param_1,
	.param .u64 .ptr .align 1 _Z13radixSortPassPiS_S_iii_param_2,
	.param .u32 _Z13radixSortPassPiS_S_iii_param_3,
	.param .u32 _Z13radixSortPassPiS_S_iii_param_4,
	.param .u32 _Z13radixSortPassPiS_S_iii_param_5
)
{
	.reg .pred 	%p<27>;
	.reg .b32 	%r<125>;
	.reg .b64 	%rd<26>;

	ld.param.u64 	%rd11, [_Z13radixSortPassPiS_S_iii_param_0];
	ld.param.u64 	%rd10, [_Z13radixSortPassPiS_S_iii_param_1];
	ld.param.u64 	%rd12, [_Z13radixSortPassPiS_S_iii_param_2];
	ld.param.u32 	%r37, [_Z13radixSortPassPiS_S_iii_param_3];
	ld.param.u32 	%r38, [_Z13radixSortPassPiS_S_iii_param_4];
	ld.param.u32 	%r39, [_Z13radixSortPassPiS_S_iii_param_5];
	cvta.to.global.u64 	%rd1, %rd12;
	cvta.to.global.u64 	%rd2, %rd11;
	mov.u32 	%r1, %tid.x;
	mov.u32 	%r2, %ctaid.x;
	mov.u32 	%r3, %ntid.x;
	mul.lo.s32 	%r4, %r2, %r3;
	add.s32 	%r5, %r4, %r1;
	setp.gt.u32 	%p1, %r1, 255;
	@%p1 bra 	$L__BB3_7;
	add.s32 	%r40, %r1, %r3;
	max.u32 	%r41, %r40, 256;
	setp.lt.u32 	%p2, %r40, 256;
	selp.u32 	%r42, 1, 0, %p2;
	add.s32 	%r43, %r40, %r42;
	sub.s32 	%r44, %r41, %r43;
	div.u32 	%r45, %r44, %r3;
	add.s32 	%r6, %r45, %r42;
	and.b32  	%r46, %r6, 3;
	setp.eq.s32 	%p3, %r46, 3;
	mov.u32 	%r121, %r1;
	@%p3 bra 	$L__BB3_4;
	add.s32 	%r47, %r6, 1;
	and.b32  	%r48, %r47, 3;
	shl.b32 	%r49, %r1, 2;
	mov.u32 	%r50, sharedMem;
	add.s32 	%r118, %r50, %r49;
	shl.b32 	%r8, %r3, 2;
	neg.s32 	%r117, %r48;
	mad.lo.s32 	%r121, %r3, %r48, %r1;
$L__BB3_3:
	.pragma "nounroll";
	mov.b32 	%r51, 0;
	st.shared.u32 	[%r118], %r51;
	add.s32 	%r118, %r118, %r8;
	add.s32 	%r117, %r117, 1;
	setp.ne.s32 	%p4, %r117, 0;
	@%p4 bra 	$L__BB3_3;
$L__BB3_4:
	setp.lt.u32 	%p5, %r6, 3;
	@%p5 bra 	$L__BB3_7;
	shl.b32 	%r16, %r3, 2;
	shl.b32 	%r52, %r121, 2;
	mov.u32 	%r53, sharedMem;
	add.s32 	%r120, %r53, %r52;
	shl.b32 	%r18, %r3, 4;
	shl.b32 	%r19, %r3, 3;
	mul.lo.s32 	%r20, %r3, 12;
$L__BB3_6:
	mov.b32 	%r54, 0;
	st.shared.u32 	[%r120], %r54;
	add.s32 	%r55, %r120, %r16;
	st.shared.u32 	[%r55], %r54;
	add.s32 	%r56, %r120, %r19;
	st.shared.u32 	[%r56], %r54;
	add.s32 	%r57, %r120, %r20;
	st.shared.u32 	[%r57], %r54;
	add.s32 	%r121, %r121, %r16;
	add.s32 	%r120, %r120, %r18;
	setp.lt.u32 	%p6, %r121, 256;
	@%p6 bra 	$L__BB3_6;
$L__BB3_7:
	bar.sync 	0;
	setp.ge.s32 	%p7, %r5, %r37;
	mul.wide.s32 	%rd13, %r5, 4;
	add.s64 	%rd3, %rd2, %rd13;
	@%p7 bra 	$L__BB3_9;
	ld.global.u32 	%r58, [%rd3];
	shr.s32 	%r59, %r58, %r38;
	and.b32  	%r60, %r59, %r39;
	shl.b32 	%r61, %r60, 2;
	mov.u32 	%r62, sharedMem;
	add.s32 	%r63, %r62, %r61;
	atom.shared.add.u32 	%r64, [%r63], 1;
$L__BB3_9:
	setp.gt.u32 	%p8, %r1, 255;
	bar.sync 	0;
	@%p8 bra 	$L__BB3_11;
	shl.b32 	%r65, %r1, 2;
	mov.u32 	%r66, sharedMem;
	add.s32 	%r67, %r66, %r65;
	ld.shared.u32 	%r68, [%r67];
	shl.b32 	%r69, %r2, 8;
	add.s32 	%r70, %r69, %r1;
	mul.wide.u32 	%rd14, %r70, 4;
	add.s64 	%rd15, %rd1, %rd14;
	st.global.u32 	[%rd15], %r68;
$L__BB3_11:
	setp.ge.s32 	%p9, %r5, %r37;
	bar.sync 	0;
	bar.sync 	0;
	@%p9 bra 	$L__BB3_33;
	setp.gt.u32 	%p10, %r1, 255;
	ld.global.u32 	%r71, [%rd3];
	shr.s32 	%r72, %r71, %r38;
	and.b32  	%r25, %r72, %r39;
	shl.b32 	%r73, %r25, 2;
	mov.u32 	%r74, sharedMem;
	add.s32 	%r75, %r74, %r73;
	add.s32 	%r26, %r75, 1024;
	@%p10 bra 	$L__BB3_14;
	mov.b32 	%r76, 0;
	st.shared.u32 	[%r26], %r76;
$L__BB3_14:
	bar.sync 	0;
	ld.global.u32 	%r77, [%rd3];
	shr.s32 	%r78, %r77, %r38;
	setp.ne.s32 	%p11, %r25, %r78;
	and.b32  	%r79, %r39, 1;
	setp.eq.b32 	%p12, %r79, 1;
	not.pred 	%p13, %p12;
	or.pred  	%p14, %p13, %p11;
	@%p14 bra 	$L__BB3_32;
	setp.eq.s32 	%p15, %r1, 0;
	setp.ge.u32 	%p16, %r4, %r37;
	or.pred  	%p17, %p15, %p16;
	@%p17 bra 	$L__BB3_32;
	not.b32 	%r81, %r4;
	add.s32 	%r82, %r37, %r81;
	add.s32 	%r83, %r1, -1;
	min.u32 	%r84, %r82, %r83;
	add.s32 	%r27, %r84, 1;
	and.b32  	%r28, %r27, 3;
	setp.lt.u32 	%p18, %r84, 3;
	mov.b32 	%r123, 0;
	@%p18 bra 	$L__BB3_27;
	and.b32  	%r123, %r27, -4;
	neg.s32 	%r122, %r123;
	mul.wide.u32 	%rd16, %r4, 4;
	add.s64 	%rd17, %rd16, %rd2;
	add.s64 	%rd24, %rd17, 8;
$L__BB3_18:
	ld.global.u32 	%r85, [%rd24+-8];
	shr.s32 	%r86, %r85, %r38;
	and.b32  	%r87, %r86, %r39;
	setp.ne.s32 	%p19, %r87, %r25;
	@%p19 bra 	$L__BB3_20;
	ld.shared.u32 	%r88, [%r26];
	add.s32 	%r89, %r88, 1;
	st.shared.u32 	[%r26], %r89;
$L__BB3_20:
	ld.global.u32 	%r90, [%rd24+-4];
	shr.s32 	%r91, %r90, %r38;
	and.b32  	%r92, %r91, %r39;
	setp.ne.s32 	%p20, %r92, %r25;
	@%p20 bra 	$L__BB3_22;
	ld.shared.u32 	%r93, [%r26];
	add.s32 	%r94, %r93, 1;
	st.shared.u32 	[%r26], %r94;
$L__BB3_22:
	ld.global.u32 	%r95, [%rd24];
	shr.s32 	%r96, %r95, %r38;
	and.b32  	%r97, %r96, %r39;
	setp.ne.s32 	%p21, %r97, %r25;
	@%p21 bra 	$L__BB3_24;
	ld.shared.u32 	%r98, [%r26];
	add.s32 	%r99, %r98, 1;
	st.shared.u32 	[%r26], %r99;
$L__BB3_24:
	ld.global.u32 	%r100, [%rd24+4];
	shr.s32 	%r101, %r100, %r38;
	and.b32  	%r102, %r101, %r39;
	setp.ne.s32 	%p22, %r102, %r25;
	@%p22 bra 	$L__BB3_26;
	ld.shared.u32 	%r103, [%r26];
	add.s32 	%r104, %r103, 1;
	st.shared.u32 	[%r26], %r104;
$L__BB3_26:
	add.s32 	%r122, %r122, 4;
	add.s64 	%rd24, %rd24, 16;
	setp.ne.s32 	%p23, %r122, 0;
	@%p23 bra 	$L__BB3_18;
$L__BB3_27:
	setp.eq.s32 	%p24, %r28, 0;
	@%p24 bra 	$L__BB3_32;
	add.s32 	%r105, %r123, %r4;
	mul.wide.u32 	%rd18, %r105, 4;
	add.s64 	%rd25, %rd2, %rd18;
	neg.s32 	%r124, %r28;
$L__BB3_29:
	.pragma "nounroll";
	ld.global.u32 	%r106, [%rd25];
	shr.s32 	%r107, %r106, %r38;
	and.b32  	%r108, %r107, %r39;
	setp.ne.s32 	%p25, %r108, %r25;
	@%p25 bra 	$L__BB3_31;
	ld.shared.u32 	%r109, [%r26];
	add.s32 	%r110, %r109, 1;
	st.shared.u32 	[%r26], %r110;
$L__BB3_31:
	add.s64 	%rd25, %rd25, 4;
	add.s32 	%r124, %r124, 1;
	setp.ne.s32 	%p26, %r124, 0;
	@%p26 bra 	$L__BB3_29;
$L__BB3_32:
	bar.sync 	0;
	shl.b32 	%r111, %r2, 8;
	add.s32 	%r112, %r111, %r25;
	mul.wide.s32 	%rd19, %r112, 4;
	add.s64 	%rd20, %rd1, %rd19;
	ld.global.u32 	%r113, [%rd20];
	ld.shared.u32 	%r114, [%r26];
	add.s32 	%r115, %r114, %r113;
	ld.global.u32 	%r116, [%rd3];
	cvta.to.global.u64 	%rd21, %rd10;
	mul.wide.s32 	%rd22, %r115, 4;
	add.s64 	%rd23, %rd21, %rd22;
	st.global.u32 	[%rd23], %r116;
$L__BB3_33:
	ret;

}
	// .globl	_Z15bitonicSortStepPiiii
.visible .entry _Z15bitonicSortStepPiiii(
	.param .u64 .ptr .align 1 _Z15bitonicSortStepPiiii_param_0,
	.param .u32 _Z15bitonicSortStepPiiii_param_1,
	.param .u32 _Z15bitonicSortStepPiiii_param_2,
	.param .u32 _Z15bitonicSortStepPiiii_param_3
)
{
	.reg .pred 	%p<7>;
	.reg .b32 	%r<15>;
	.reg .b64 	%rd<11>;

	ld.param.u64 	%rd6, [_Z15bitonicSortStepPiiii_param_0];
	ld.param.u32 	%r8, [_Z15bitonicSortStepPiiii_param_1];
	ld.param.u32 	%r7, [_Z15bitonicSortStepPiiii_param_2];
	ld.param.u32 	%r9, [_Z15bitonicSortStepPiiii_param_3];
	cvta.to.global.u64 	%rd1, %rd6;
	mov.u32 	%r10, %tid.x;
	mov.u32 	%r11, %ctaid.x;
	mov.u32 	%r12, %ntid.x;
	mad.lo.s32 	%r1, %r11, %r12, %r10;
	xor.b32  	%r2, %r9, %r1;
	min.s32 	%r13, %r8, %r2;
	setp.le.s32 	%p1, %r13, %r1;
	setp.ge.s32 	%p2, %r2, %r8;
	or.pred  	%p3, %p2, %p1;
	@%p3 bra 	$L__BB4_6;
	and.b32  	%r14, %r7, %r1;
	setp.ne.s32 	%p4, %r14, 0;
	@%p4 bra 	$L__BB4_4;
	mul.wide.s32 	%rd9, %r1, 4;
	add.s64 	%rd2, %rd1, %rd9;
	ld.global.u32 	%r3, [%rd2];
	mul.wide.s32 	%rd10, %r2, 4;
	add.s64 	%rd3, %rd1, %rd10;
	ld.global.u32 	%r4, [%rd3];
	setp.le.s32 	%p6, %r3, %r4;
	@%p6 bra 	$L__BB4_6;
	st.global.u32 	[%rd2], %r4;
	st.global.u32 	[%rd3], %r3;
	bra.uni 	$L__BB4_6;
$L__BB4_4:
	mul.wide.s32 	%rd7, %r1, 4;
	add.s64 	%rd4, %rd1, %rd7;
	ld.global.u32 	%r5, [%rd4];
	mul.wide.s32 	%rd8, %r2, 4;
	add.s64 	%rd5, %rd1, %rd8;
	ld.global.u32 	%r6, [%rd5];
	setp.ge.s32 	%p5, %r5, %r6;
	@%p5 bra 	$L__BB4_6;
	st.global.u32 	[%rd4], %r6;
	st.global.u32 	[%rd5], %r5;
$L__BB4_6:
	ret;

}


// ===== COMPILED SASS (sm_100) =====

	.target	sm_100

	.elftype	@"ET_EXEC"


//--------------------- .note.nv.tkinfo           --------------------------
	.section	.note.nv.tkinfo,"",@"SHT_NOTE"
	.sectionflags	@"SHF_NOTE_NV_TKINFO"
	.tkinfo
        /*0018*/ 	.word	0x00000002
        /*0030*/ 	.string	""
        /*0030*/ 	.string	"ptxas"
        /*0030*/ 	.string	"Cuda compilation tools, release 13.0, V13.0.88"
        /*0030*/ 	.string	"Build cuda_13.0.r13.0/compiler.36424714_0"
        /*0030*/ 	.string	"-arch sm_100 -m 64 "



//--------------------- .note.nv.cuinfo           --------------------------
	.section	.note.nv.cuinfo,"",@"SHT_NOTE"
	.sectionflags	@"SHF_NOTE_NV_CUINFO"
        /*0018*/ 	.short	0x0002
        /*001a*/ 	.short	0x0064
        /*001c*/ 	.short	0x0082
	.zero		2


//--------------------- .nv.info                  --------------------------
	.section	.nv.info,"",@"SHT_CUDA_INFO"
	.align	4


	//----- nvinfo : EIATTR_REGCOUNT
	.align		4
        /*0000*/ 	.byte	0x04, 0x2f
        /*0002*/ 	.short	(.L_1 - .L_0)
	.align		4
.L_0:
        /*0004*/ 	.word	index@(_Z11countDigitsPiS_iii)
        /*0008*/ 	.word	0x0000001a


	//----- nvinfo : EIATTR_FRAME_SIZE
	.align		4
.L_1:
        /*000c*/ 	.byte	0x04, 0x11
        /*000e*/ 	.short	(.L_3 - .L_2)
	.align		4
.L_2:
        /*0010*/ 	.word	index@(_Z11countDigitsPiS_iii)
        /*0014*/ 	.word	0x00000000


	//----- nvinfo : EIATTR_REGCOUNT
	.align		4
.L_3:
        /*0018*/ 	.byte	0x04, 0x2f
        /*001a*/ 	.short	(.L_5 - .L_4)
	.align		4
.L_4:
        /*001c*/ 	.word	index@(_Z9prefixSumPiS_ii)
        /*0020*/ 	.word	0x0000001f


	//----- nvinfo : EIATTR_FRAME_SIZE
	.align		4
.L_5:
        /*0024*/ 	.byte	0x04, 0x11
        /*0026*/ 	.short	(.L_7 - .L_6)
	.align		4
.L_6:
        /*0028*/ 	.word	index@(_Z9prefixSumPiS_ii)
        /*002c*/ 	.word	0x00000000


	//----- nvinfo : EIATTR_REGCOUNT
	.align		4
.L_7:
        /*0030*/ 	.byte	0x04, 0x2f
        /*0032*/ 	.short	(.L_9 - .L_8)
	.align		4
.L_8:
        /*0034*/ 	.word	index@(_Z7scatterPiS_S_iiii)
        /*0038*/ 	.word	0x00000015


	//----- nvinfo : EIATTR_FRAME_SIZE
	.align		4
.L_9:
        /*003c*/ 	.byte	0x04, 0x11
        /*003e*/ 	.short	(.L_11 - .L_10)
	.align		4
.L_10:
        /*0040*/ 	.word	index@(_Z7scatterPiS_S_iiii)
        /*0044*/ 	.word	0x00000000


	//----- nvinfo : EIATTR_REGCOUNT
	.align		4
.L_11:
        /*0048*/ 	.byte	0x04, 0x2f
        /*004a*/ 	.short	(.L_13 - .L_12)
	.align		4
.L_12:
        /*004c*/ 	.word	index@(_Z13radixSortPassPiS_S_iii)
        /*0050*/ 	.word	0x00000014


	//----- nvinfo : EIATTR_FRAME_SIZE
	.align		4
.L_13:
        /*0054*/ 	.byte	0x04, 0x11
        /*0056*/ 	.short	(.L_15 - .L_14)
	.align		4
.L_14:
        /*0058*/ 	.word	index@(_Z13radixSortPassPiS_S_iii)
        /*005c*/ 	.word	0x00000000


	//----- nvinfo : EIATTR_REGCOUNT
	.align		4
.L_15:
        /*0060*/ 	.byte	0x04, 0x2f
        /*0062*/ 	.short	(.L_17 - .L_16)
	.align		4
.L_16:
        /*0064*/ 	.word	index@(_Z15bitonicSortStepPiiii)
        /*0068*/ 	.word	0x0000000c


	//----- nvinfo : EIATTR_FRAME_SIZE
	.align		4
.L_17:
        /*006c*/ 	.byte	0x04, 0x11
        /*006e*/ 	.short	(.L_19 - .L_18)
	.align		4
.L_18:
        /*0070*/ 	.word	index@(_Z15bitonicSortStepPiiii)
        /*0074*/ 	.word	0x00000000


	//----- nvinfo : EIATTR_MIN_STACK_SIZE
	.align		4
.L_19:
        /*0078*/ 	.byte	0x04, 0x12
        /*007a*/ 	.short	(.L_21 - .L_20)
	.align		4
.L_20:
        /*007c*/ 	.word	index@(_Z15bitonicSortStepPiiii)
        /*0080*/ 	.word	0x00000000


	//----- nvinfo : EIATTR_MIN_STACK_SIZE
	.align		4
.L_21:
        /*0084*/ 	.byte	0x04, 0x12
        /*0086*/ 	.short	(.L_23 - .L_22)
	.align		4
.L_22:
        /*0088*/ 	.word	index@(_Z13radixSortPassPiS_S_iii)
        /*008c*/ 	.word	0x00000000


	//----- nvinfo : EIATTR_MIN_STACK_SIZE
	.align		4
.L_23:
        /*0090*/ 	.byte	0x04, 0x12
        /*0092*/ 	.short	(.L_25 - .L_24)
	.align		4
.L_24:
        /*0094*/ 	.word	index@(_Z7scatterPiS_S_iiii)
        /*0098*/ 	.word	0x00000000


	//----- nvinfo : EIATTR_MIN_STACK_SIZE
	.align		4
.L_25:
        /*009c*/ 	.byte	0x04, 0x12
        /*009e*/ 	.short	(.L_27 - .L_26)
	.align		4
.L_26:
        /*00a0*/ 	.word	index@(_Z9prefixSumPiS_ii)
        /*00a4*/ 	.word	0x00000000


	//----- nvinfo : EIATTR_MIN_STACK_SIZE
	.align		4
.L_27:
        /*00a8*/ 	.byte	0x04, 0x12
        /*00aa*/ 	.short	(.L_29 - .L_28)
	.align		4
.L_28:
        /*00ac*/ 	.word	index@(_Z11countDigitsPiS_iii)
        /*00b0*/ 	.word	0x00000000
.L_29:


//--------------------- .nv.compat                --------------------------
	.section	.nv.compat,"",@"SHT_CUDA_COMPAT_INFO"
	.align	4
        /*0000*/ 	.byte	0x02, 0x09, 0x00, 0x00, 0x02, 0x02, 0x01, 0x00, 0x02, 0x05, 0x05, 0x00, 0x03, 0x07, 0x01, 0x01
        /*0010*/ 	.byte	0x02, 0x03, 0x00, 0x00, 0x02, 0x06, 0x01, 0x00, 0x04, 0x0b, 0x08, 0x00, 0x09, 0x00, 0x00, 0x00
        /*0020*/ 	.byte	0x00, 0x00, 0x00, 0x00


//--------------------- .nv.info._Z15bitonicSortStepPiiii --------------------------
	.section	.nv.info._Z15bitonicSortStepPiiii,"",@"SHT_CUDA_INFO"
	.sectionflags	@""
	.align	4


	//----- nvinfo : EIATTR_CUDA_API_VERSION
	.align		4
        /*0000*/ 	.byte	0x04, 0x37
        /*0002*/ 	.short	(.L_31 - .L_30)
.L_30:
        /*0004*/ 	.word	0x00000082


	//----- nvinfo : EIATTR_KPARAM_INFO
	.align		4
.L_31:
        /*0008*/ 	.byte	0x04, 0x17
        /*000a*/ 	.short	(.L_33 - .L_32)
.L_32:
        /*000c*/ 	.word	0x00000000
        /*0010*/ 	.short	0x0003
        /*0012*/ 	.short	0x0010
        /*0014*/ 	.byte	0x00, 0xf0, 0x11, 0x00


	//----- nvinfo : EIATTR_KPARAM_INFO
	.align		4
.L_33:
        /*0018*/ 	.byte	0x04, 0x17
        /*001a*/ 	.short	(.L_35 - .L_34)
.L_34:
        /*001c*/ 	.word	0x00000000
        /*0020*/ 	.short	0x0002
        /*0022*/ 	.short	0x000c
        /*0024*/ 	.byte	0x00, 0xf0, 0x11, 0x00


	//----- nvinfo : EIATTR_KPARAM_INFO
	.align		4
.L_35:
        /*0028*/ 	.byte	0x04, 0x17
        /*002a*/ 	.short	(.L_37 - .L_36)
.L_36:
        /*002c*/ 	.word	0x00000000
        /*0030*/ 	.short	0x0001
        /*0032*/ 	.short	0x0008
        /*0034*/ 	.byte	0x00, 0xf0, 0x11, 0x00


	//----- nvinfo : EIATTR_KPARAM_INFO
	.align		4
.L_37:
        /*0038*/ 	.byte	0x04, 0x17
        /*003a*/ 	.short	(.L_39 - .L_38)
.L_38:
        /*003c*/ 	.word	0x00000000
        /*0040*/ 	.short	0x0000
        /*0042*/ 	.short	0x0000
        /*0044*/ 	.byte	0x00, 0xf5, 0x21, 0x00


	//----- nvinfo : EIATTR_SPARSE_MMA_MASK
	.align		4
.L_39:
        /*0048*/ 	.byte	0x03, 0x50
        /*004a*/ 	.short	0x0000


	//----- nvinfo : EIATTR_MAXREG_COUNT
	.align		4
        /*004c*/ 	.byte	0x03, 0x1b
        /*004e*/ 	.short	0x00ff


	//----- nvinfo : EIATTR_MERCURY_ISA_VERSION
	.align		4
        /*0050*/ 	.byte	0x03, 0x5f
        /*0052*/ 	.short	0x0101


	//----- nvinfo : EIATTR_VRC_CTA_INIT_COUNT
	.align		4
        /*0054*/ 	.byte	0x02, 0x4a
	.zero		1
	.zero		1


	//----- nvinfo : EIATTR_EXIT_INSTR_OFFSETS
	.align		4
        /*0058*/ 	.byte	0x04, 0x1c
        /*005a*/ 	.short	(.L_41 - .L_40)


	//   ....[0]....
.L_40:
        /*005c*/ 	.word	0x000000b0


	//   ....[1]....
        /*0060*/ 	.word	0x00000160


	//   ....[2]....
        /*0064*/ 	.word	0x00000190


	//   ....[3]....
        /*0068*/ 	.word	0x00000200


	//   ....[4]....
        /*006c*/ 	.word	0x00000230


	//----- nvinfo : EIATTR_CRS_STACK_SIZE
	.align		4
.L_41:
        /*0070*/ 	.byte	0x04, 0x1e
        /*0072*/ 	.short	(.L_43 - .L_42)
.L_42:
        /*0074*/ 	.word	0x00000000


	//----- nvinfo : EIATTR_CBANK_PARAM_SIZE
	.align		4
.L_43:
        /*0078*/ 	.byte	0x03, 0x19
        /*007a*/ 	.short	0x0014


	//----- nvinfo : EIATTR_PARAM_CBANK
	.align		4
        /*007c*/ 	.byte	0x04, 0x0a
        /*007e*/ 	.short	(.L_45 - .L_44)
	.align		4
.L_44:
        /*0080*/ 	.word	index@(.nv.constant0._Z15bitonicSortStepPiiii)
        /*0084*/ 	.short	0x0380
        /*0086*/ 	.short	0x0014


	//----- nvinfo : EIATTR_SW_WAR
	.align		4
.L_45:
        /*0088*/ 	.byte	0x04, 0x36
        /*008a*/ 	.short	(.L_47 - .L_46)
.L_46:
        /*008c*/ 	.word	0x00000008
.L_47:


//--------------------- .nv.info._Z13radixSortPassPiS_S_iii --------------------------
	.section	.nv.info._Z13radixSortPassPiS_S_iii,"",@"SHT_CUDA_INFO"
	.sectionflags	@""
	.align	4


	//----- nvinfo : EIATTR_CUDA_API_VERSION
	.align		4
        /*0000*/ 	.byte	0x04, 0x37
        /*0002*/ 	.short	(.L_49 - .L_48)
.L_48:
        /*0004*/ 	.word	0x00000082


	//----- nvinfo : EIATTR_KPARAM_INFO
	.align		4
.L_49:
        /*0008*/ 	.byte	0x04, 0x17
        /*000a*/ 	.short	(.L_51 - .L_50)
.L_50:
        /*000c*/ 	.word	0x00000000
        /*0010*/ 	.short	0x0005
        /*0012*/ 	.short	0x0020
        /*0014*/ 	.byte	0x00, 0xf0, 0x11, 0x00


	//----- nvinfo : EIATTR_KPARAM_INFO
	.align		4
.L_51:
        /*0018*/ 	.byte	0x04, 0x17
        /*001a*/ 	.short	(.L_53 - .L_52)
.L_52:
        /*001c*/ 	.word	0x00000000
        /*0020*/ 	.short	0x0004
        /*0022*/ 	.short	0x001c
        /*0024*/ 	.byte	0x00, 0xf0, 0x11, 0x00


	//----- nvinfo : EIATTR_KPARAM_INFO
	.align		4
.L_53:
        /*0028*/ 	.byte	0x04, 0x17
        /*002a*/ 	.short	(.L_55 - .L_54)
.L_54:
        /*002c*/ 	.word	0x00000000
        /*0030*/ 	.short	0x0003
        /*0032*/ 	.short	0x0018
        /*0034*/ 	.byte	0x00, 0xf0, 0x11, 0x00


	//----- nvinfo : EIATTR_KPARAM_INFO
	.align		4
.L_55:
        /*0038*/ 	.byte	0x04, 0x17
        /*003a*/ 	.short	(.L_57 - .L_56)
.L_56:
        /*003c*/ 	.word	0x00000000
        /*0040*/ 	.short	0x0002
        /*0042*/ 	.short	0x0010
        /*0044*/ 	.byte	0x00, 0xf5, 0x21, 0x00


	//----- nvinfo : EIATTR_KPARAM_INFO
	.align		4
.L_57:
        /*0048*/ 	.byte	0x04, 0x17
        /*004a*/ 	.short	(.L_59 - .L_58)
.L_58:
        /*004c*/ 	.word	0x00000000
        /*0050*/ 	.short	0x0001
        /*0052*/ 	.short	0x0008
        /*0054*/ 	.byte	0x00, 0xf5, 0x21, 0x00


	//----- nvinfo : EIATTR_KPARAM_INFO
	.align		4
.L_59:
        /*0058*/ 	.byte	0x04, 0x17
        /*005a*/ 	.short	(.L_61 - .L_60)
.L_60:
        /*005c*/ 	.word	0x00000000
        /*0060*/ 	.short	0x0000
        /*0062*/ 	.short	0x0000
        /*0064*/ 	.byte	0x00, 0xf5, 0x21, 0x00


	//----- nvinfo : EIATTR_SPARSE_MMA_MASK
	.align		4
.L_61:
        /*0068*/ 	.byte	0x03, 0x50
        /*006a*/ 	.short	0x0000


	//----- nvinfo : EIATTR_MAXREG_COUNT
	.align		4
        /*006c*/ 	.byte	0x03, 0x1b
        /*006e*/ 	.short	0x00ff


	//----- nvinfo : EIATTR_NUM_BARRIERS
	.align		4
        /*0070*/ 	.byte	0x02, 0x4c
        /*0072*/ 	.byte	0x01
	.zero		1


	//----- nvinfo : EIATTR_MERCURY_ISA_VERSION
	.align		4
        /*0074*/ 	.byte	0x03, 0x5f
        /*0076*/ 	.short	0x0101


	//----- nvinfo : EIATTR_VRC_CTA_INIT_COUNT
	.align		4
        /*0078*/ 	.byte	0x02, 0x4a
	.zero		1
	.zero		1


	//----- nvinfo : EIATTR_EXIT_INSTR_OFFSETS
	.align		4
        /*007c*/ 	.byte	0x04, 0x1c
        /*007e*/ 	.short	(.L_63 - .L_62)


	//   ....[0]....
.L_62:
        /*0080*/ 	.word	0x00000680


	//   ....[1]....
        /*0084*/ 	.word	0x00000d40


	//----- nvinfo : EIATTR_CRS_STACK_SIZE
	.align		4
.L_63:
        /*0088*/ 	.byte	0x04, 0x1e
        /*008a*/ 	.short	(.L_65 - .L_64)
.L_64:
        /*008c*/ 	.word	0x00000000


	//----- nvinfo : EIATTR_CBANK_PARAM_SIZE
	.align		4
.L_65:
        /*0090*/ 	.byte	0x03, 0x19
        /*0092*/ 	.short	0x0024


	//----- nvinfo : EIATTR_PARAM_CBANK
	.align		4
        /*0094*/ 	.byte	0x04, 0x0a
        /*0096*/ 	.short	(.L_67 - .L_66)
	.align		4
.L_66:
        /*0098*/ 	.word	index@(.nv.constant0._Z13radixSortPassPiS_S_iii)
        /*009c*/ 	.short	0x0380
        /*009e*/ 	.short	0x0024


	//----- nvinfo : EIATTR_SW_WAR
	.align		4
.L_67:
        /*00a0*/ 	.byte	0x04, 0x36
        /*00a2*/ 	.short	(.L_69 - .L_68)
.L_68:
        /*00a4*/ 	.word	0x00000008
.L_69:


//--------------------- .nv.info._Z7scatterPiS_S_iiii --------------------------
	.section	.nv.info._Z7scatterPiS_S_iiii,"",@"SHT_CUDA_INFO"
	.sectionflags	@""
	.align	4


	//----- nvinfo : EIATTR_CUDA_API_VERSION
	.align		4
        /*0000*/ 	.byte	0x04, 0x37
        /*0002*/ 	.short	(.L_71 - .L_70)
.L_70:
        /*0004*/ 	.word	0x00000082


	//----- nvinfo : EIATTR_KPARAM_INFO
	.align		4
.L_71:
        /*0008*/ 	.byte	0x04, 0x17
        /*000a*/ 	.short	(.L_73 - .L_72)
.L_72:
        /*000c*/ 	.word	0x00000000
        /*0010*/ 	.short	0x0006
        /*0012*/ 	.short	0x0024
        /*0014*/ 	.byte	0x00, 0xf0, 0x11, 0x00


	//----- nvinfo : EIATTR_KPARAM_INFO
	.align		4
.L_73:
        /*0018*/ 	.byte	0x04, 0x17
        /*001a*/ 	.short	(.L_75 - .L_74)
.L_74:
        /*001c*/ 	.word	0x00000000
        /*0020*/ 	.short	0x0005
        /*0022*/ 	.short	0x0020
        /*0024*/ 	.byte	0x00, 0xf0, 0x11, 0x00


	//----- nvinfo : EIATTR_KPARAM_INFO
	.align		4
.L_75:
        /*0028*/ 	.byte	0x04, 0x17
        /*002a*/ 	.short	(.L_77 - .L_76)
.L_76:
        /*002c*/ 	.word	0x00000000
        /*0030*/ 	.short	0x0004
        /*0032*/ 	.short	0x001c
        /*0034*/ 	.byte	0x00, 0xf0, 0x11, 0x00


	//----- nvinfo : EIATTR_KPARAM_INFO
	.align		4
.L_77:
        /*0038*/ 	.byte	0x04, 0x17
        /*003a*/ 	.short	(.L_79 - .L_78)
.L_78:
        /*003c*/ 	.word	0x00000000
        /*0040*/ 	.short	0x0003
        /*0042*/ 	.short	0x0018
        /*0044*/ 	.byte	0x00, 0xf0, 0x11, 0x00


	//----- nvinfo : EIATTR_KPARAM_INFO
	.align		4
.L_79:
        /*0048*/ 	.byte	0x04, 0x17
        /*004a*/ 	.short	(.L_81 - .L_80)
.L_80:
        /*004c*/ 	.word	0x00000000
        /*0050*/ 	.short	0x0002
        /*0052*/ 	.short	0x0010
        /*0054*/ 	.byte	0x00, 0xf5, 0x21, 0x00


	//----- nvinfo : EIATTR_KPARAM_INFO
	.align		4
.L_81:
        /*0058*/ 	.byte	0x04, 0x17
        /*005a*/ 	.short	(.L_83 - .L_82)
.L_82:
        /*005c*/ 	.word	0x00000000
        /*0060*/ 	.short	0x0001
        /*0062*/ 	.short	0x0008
        /*0064*/ 	.byte	0x00, 0xf5, 0x21, 0x00


	//----- nvinfo : EIATTR_KPARAM_INFO
	.align		4
.L_83:
        /*0068*/ 	.byte	0x04, 0x17
        /*006a*/ 	.short	(.L_85 - .L_84)
.L_84:
        /*006c*/ 	.word	0x00000000
        /*0070*/ 	.short	0x0000
        /*0072*/ 	.short	0x0000
        /*0074*/ 	.byte	0x00, 0xf5, 0x21, 0x00


	//----- nvinfo : EIATTR_SPARSE_MMA_MASK
	.align		4
.L_85:
        /*0078*/ 	.byte	0x03, 0x50
        /*007a*/ 	.short	0x0000


	//----- nvinfo : EIATTR_MAXREG_COUNT
	.align		4
        /*007c*/ 	.byte	0x03, 0x1b
        /*007e*/ 	.short	0x00ff


	//----- nvinfo : EIATTR_NUM_BARRIERS
	.align		4
        /*0080*/ 	.byte	0x02, 0x4c
        /*0082*/ 	.byte	0x01
	.zero		1


	//----- nvinfo : EIATTR_MERCURY_ISA_VERSION
	.align		4
        /*0084*/ 	.byte	0x03, 0x5f
        /*0086*/ 	.short	0x0101


	//----- nvinfo : EIATTR_VRC_CTA_INIT_COUNT
	.align		4
        /*0088*/ 	.byte	0x02, 0x4a
	.zero		1
	.zero		1


	//----- nvinfo : EIATTR_EXIT_INSTR_OFFSETS
	.align		4
        /*008c*/ 	.byte	0x04, 0x1c
        /*008e*/ 	.short	(.L_87 - .L_86)


	//   ....[0]....
.L_86:
        /*0090*/ 	.word	0x00000080


	//   ....[1]....
        /*0094*/ 	.word	0x00000b60


	//----- nvinfo : EIATTR_CRS_STACK_SIZE
	.align		4
.L_87:
        /*0098*/ 	.byte	0x04, 0x1e
        /*009a*/ 	.short	(.L_89 - .L_88)
.L_88:
        /*009c*/ 	.word	0x00000000


	//----- nvinfo : EIATTR_CBANK_PARAM_SIZE
	.align		4
.L_89:
        /*00a0*/ 	.byte	0x03, 0x19
        /*00a2*/ 	.short	0x0028


	//----- nvinfo : EIATTR_PARAM_CBANK
	.align		4
        /*00a4*/ 	.byte	0x04, 0x0a
        /*00a6*/ 	.short	(.L_91 - .L_90)
	.align		4
.L_90:
        /*00a8*/ 	.word	index@(.nv.constant0._Z7scatterPiS_S_iiii)
        /*00ac*/ 	.short	0x0380
        /*00ae*/ 	.short	0x0028


	//----- nvinfo : EIATTR_SW_WAR
	.align		4
.L_91:
        /*00b0*/ 	.byte	0x04, 0x36
        /*00b2*/ 	.short	(.L_93 - .L_92)
.L_92:
        /*00b4*/ 	.word	0x00000008
.L_93:


//--------------------- .nv.info._Z9prefixSumPiS_ii --------------------------
	.section	.nv.info._Z9prefixSumPiS_ii,"",@"SHT_CUDA_INFO"
	.sectionflags	@""
	.align	4


	//----- nvinfo : EIATTR_CUDA_API_VERSION
	.align		4
        /*0000*/ 	.byte	0x04, 0x37
        /*0002*/ 	.short	(.L_95 - .L_94)
.L_94:
        /*0004*/ 	.word	0x00000082


	//----- nvinfo : EIATTR_KPARAM_INFO
	.align		4
.L_95:
        /*0008*/ 	.byte	0x04, 0x17
        /*000a*/ 	.short	(.L_97 - .L_96)
.L_96:
        /*000c*/ 	.word	0x00000000
        /*0010*/ 	.short	0x0003
        /*0012*/ 	.short	0x0014
        /*0014*/ 	.byte	0x00, 0xf0, 0x11, 0x00


	//----- nvinfo : EIATTR_KPARAM_INFO
	.align		4
.L_97:
        /*0018*/ 	.byte	0x04, 0x17
        /*001a*/ 	.short	(.L_99 - .L_98)
.L_98:
        /*001c*/ 	.word	0x00000000
        /*0020*/ 	.short	0x0002
        /*0022*/ 	.short	0x0010
        /*0024*/ 	.byte	0x00, 0xf0, 0x11, 0x00


	//----- nvinfo : EIATTR_KPARAM_INFO
	.align		4
.L_99:
        /*0028*/ 	.byte	0x04, 0x17
        /*002a*/ 	.short	(.L_101 - .L_100)
.L_100:
        /*002c*/ 	.word	0x00000000
        /*0030*/ 	.short	0x0001
        /*0032*/ 	.short	0x0008
        /*0034*/ 	.byte	0x00, 0xf5, 0x21, 0x00


	//----- nvinfo : EIATTR_KPARAM_INFO
	.align		4
.L_101:
        /*0038*/ 	.byte	0x04, 0x17
        /*003a*/ 	.short	(.L_103 - .L_102)
.L_102:
        /*003c*/ 	.word	0x00000000
        /*0040*/ 	.short	0x0000
        /*0042*/ 	.short	0x0000
        /*0044*/ 	.byte	0x00, 0xf5, 0x21, 0x00


	//----- nvinfo : EIATTR_SPARSE_MMA_MASK
	.align		4
.L_103:
        /*0048*/ 	.byte	0x03, 0x50
        /*004a*/ 	.short	0x0000


	//----- nvinfo : EIATTR_MAXREG_COUNT
	.align		4
        /*004c*/ 	.byte	0x03, 0x1b
        /*004e*/ 	.short	0x00ff


	//----- nvinfo : EIATTR_MERCURY_ISA_VERSION
	.align		4
        /*0050*/ 	.byte	0x03, 0x5f
        /*0052*/ 	.short	0x0101


	//----- nvinfo : EIATTR_VRC_CTA_INIT_COUNT
	.align		4
        /*0054*/ 	.byte	0x02, 0x4a
	.zero		1
	.zero		1


	//----- nvinfo : EIATTR_EXIT_INSTR_OFFSETS
	.align		4
        /*0058*/ 	.byte	0x04, 0x1c
        /*005a*/ 	.short	(.L_105 - .L_104)


	//   ....[0]....
.L_104:
        /*005c*/ 	.word	0x00000070


	//   ....[1]....
        /*0060*/ 	.word	0x00000690


	//   ....[2]....
        /*0064*/ 	.word	0x000009a0


	//   ....[3]....
        /*0068*/ 	.word	0x00000b70


	//   ....[4]....
        /*006c*/ 	.word	0x00000c50


	//----- nvinfo : EIATTR_CBANK_PARAM_SIZE
	.align		4
.L_105:
        /*0070*/ 	.byte	0x03, 0x19
        /*0072*/ 	.short	0x0018


	//----- nvinfo : EIATTR_PARAM_CBANK
	.align		4
        /*0074*/ 	.byte	0x04, 0x0a
        /*0076*/ 	.short	(.L_107 - .L_106)
	.align		4
.L_106:
        /*0078*/ 	.word	index@(.nv.constant0._Z9prefixSumPiS_ii)
        /*007c*/ 	.short	0x0380
        /*007e*/ 	.short	0x0018


	//----- nvinfo : EIATTR_SW_WAR
	.align		4
.L_107:
        /*0080*/ 	.byte	0x04, 0x36
        /*0082*/ 	.short	(.L_109 - .L_108)
.L_108:
        /*0084*/ 	.word	0x00000008
.L_109:


//--------------------- .nv.info._Z11countDigitsPiS_iii --------------------------
	.section	.nv.info._Z11countDigitsPiS_iii,"",@"SHT_CUDA_INFO"
	.sectionflags	@""
	.align	4


	//----- nvinfo : EIATTR_CUDA_API_VERSION
	.align		4
        /*0000*/ 	.byte	0x04, 0x37
        /*0002*/ 	.short	(.L_111 - .L_110)
.L_110:
        /*0004*/ 	.word	0x00000082


	//----- nvinfo : EIATTR_KPARAM_INFO
	.align		4
.L_111:
        /*0008*/ 	.byte	0x04, 0x17
        /*000a*/ 	.short	(.L_113 - .L_112)
.L_112:
        /*000c*/ 	.word	0x00000000
        /*0010*/ 	.short	0x0004
        /*0012*/ 	.short	0x0018
        /*0014*/ 	.byte	0x00, 0xf0, 0x11, 0x00


	//----- nvinfo : EIATTR_KPARAM_INFO
	.align		4
.L_113:
        /*0018*/ 	.byte	0x04, 0x17
        /*001a*/ 	.short	(.L_115 - .L_114)
.L_114:
        /*001c*/ 	.word	0x00000000
        /*0020*/ 	.short	0x0003
        /*0022*/ 	.short	0x0014
        /*0024*/ 	.byte	0x00, 0xf0, 0x11, 0x00


	//----- nvinfo : EIATTR_KPARAM_INFO
	.align		4
.L_115:
        /*0028*/ 	.byte	0x04, 0x17
        /*002a*/ 	.short	(.L_117 - .L_116)
.L_116:
        /*002c*/ 	.word	0x00000000
        /*0030*/ 	.short	0x0002
        /*0032*/ 	.short	0x0010
        /*0034*/ 	.byte	0x00, 0xf0, 0x11, 0x00


	//----- nvinfo : EIATTR_KPARAM_INFO
	.align		4
.L_117:
        /*0038*/ 	.byte	0x04, 0x17
        /*003a*/ 	.short	(.L_119 - .L_118)
.L_118:
        /*003c*/ 	.word	0x00000000
        /*0040*/ 	.short	0x0001
        /*0042*/ 	.short	0x0008
        /*0044*/ 	.byte	0x00, 0xf5, 0x21, 0x00


	//----- nvinfo : EIATTR_KPARAM_INFO
	.align		4
.L_119:
        /*0048*/ 	.byte	0x04, 0x17
        /*004a*/ 	.short	(.L_121 - .L_120)
.L_120:
        /*004c*/ 	.word	0x00000000
        /*0050*/ 	.short	0x0000
        /*0052*/ 	.short	0x0000
        /*0054*/ 	.byte	0x00, 0xf5, 0x21, 0x00


	//----- nvinfo : EIATTR_SPARSE_MMA_MASK
	.align		4
.L_121:
        /*0058*/ 	.byte	0x03, 0x50
        /*005a*/ 	.short	0x0000


	//----- nvinfo : EIATTR_MAXREG_COUNT
	.align		4
        /*005c*/ 	.byte	0x03, 0x1b
        /*005e*/ 	.short	0x00ff


	//----- nvinfo : EIATTR_NUM_BARRIERS
	.align		4
        /*0060*/ 	.byte	0x02, 0x4c
        /*0062*/ 	.byte	0x01
	.zero		1


	//----- nvinfo : EIATTR_MERCURY_ISA_VERSION
	.align		4
        /*0064*/ 	.byte	0x03, 0x5f
        /*0066*/ 	.short	0x0101


	//----- nvinfo : EIATTR_VRC_CTA_INIT_COUNT
	.align		4
        /*0068*/ 	.byte	0x02, 0x4a
	.zero		1
	.zero		1


	//----- nvinfo : EIATTR_EXIT_INSTR_OFFSETS
	.align		4
        /*006c*/ 	.byte	0x04, 0x1c
        /*006e*/ 	.short	(.L_123 - .L_122)


	//   ....[0]....
.L_122:
        /*0070*/ 	.word	0x000005a0


	//   ....[1]....
        /*0074*/ 	.word	0x000008b0


	//   ....[2]....
        /*0078*/ 	.word	0x00000ac0


	//----- nvinfo : EIATTR_CRS_STACK_SIZE
	.align		4
.L_123:
        /*007c*/ 	.byte	0x04, 0x1e
        /*007e*/ 	.short	(.L_125 - .L_124)
.L_124:
        /*0080*/ 	.word	0x00000000


	//----- nvinfo : EIATTR_CBANK_PARAM_SIZE
	.align		4
.L_125:
        /*0084*/ 	.byte	0x03, 0x19
        /*0086*/ 	.short	0x001c


	//----- nvinfo : EIATTR_PARAM_CBANK
	.align		4
        /*0088*/ 	.byte	0x04, 0x0a
        /*008a*/ 	.short	(.L_127 - .L_126)
	.align		4
.L_126:
        /*008c*/ 	.word	index@(.nv.constant0._Z11countDigitsPiS_iii)
        /*0090*/ 	.short	0x0380
        /*0092*/ 	.short	0x001c


	//----- nvinfo : EIATTR_SW_WAR
	.align		4
.L_127:
        /*0094*/ 	.byte	0x04, 0x36
        /*0096*/ 	.short	(.L_129 - .L_128)
.L_128:
        /*0098*/ 	.word	0x00000008
.L_129:


//--------------------- .nv.callgraph             --------------------------
	.section	.nv.callgraph,"",@"SHT_CUDA_CALLGRAPH"
	.align	4
	.sectionentsize	8
	.align		4
        /*0000*/ 	.word	0x00000000
	.align		4
        /*0004*/ 	.word	0xffffffff
	.align		4
        /*0008*/ 	.word	0x00000000
	.align		4
        /*000c*/ 	.word	0xfffffffe
	.align		4
        /*0010*/ 	.word	0x00000000
	.align		4
        /*0014*/ 	.word	0xfffffffd
	.align		4
        /*0018*/ 	.word	0x00000000
	.align		4
        /*001c*/ 	.word	0xfffffffc


//--------------------- .text._Z15bitonicSortStepPiiii --------------------------
	.section	.text._Z15bitonicSortStepPiiii,"ax",@progbits
	.align	128
        .global         _Z15bitonicSortStepPiiii
        .type           _Z15bitonicSortStepPiiii,@function
        .size           _Z15bitonicSortStepPiiii,(.L_x_53 - _Z15bitonicSortStepPiiii)
        .other          _Z15bitonicSortStepPiiii,@"STO_CUDA_ENTRY STV_DEFAULT"
_Z15bitonicSortStepPiiii:
.text._Z15bitonicSortStepPiiii:
[----:B------:R-:W-:Y:S01]  /*0000*/  LDC R1, c[0x0][0x37c] ;  /* 0x0000df00ff017b82 */ /* 0x000fe20000000800 */
[----:B------:R-:W0:Y:S07]  /*0010*/  S2R R7, SR_TID.X ;  /* 0x0000000000077919 */ /* 0x000e2e0000002100 */
[----:B------:R-:W0:Y:S01]  /*0020*/  S2UR UR4, SR_CTAID.X ;  /* 0x00000000000479c3 */ /* 0x000e220000002500 */
[----:B------:R-:W1:Y:S01]  /*0030*/  LDCU UR5, c[0x0][0x390] ;  /* 0x00007200ff0577ac */ /* 0x000e620008000800 */
[----:B------:R-:W2:Y:S06]  /*0040*/  LDCU UR6, c[0x0][0x388] ;  /* 0x00007100ff0677ac */ /* 0x000eac0008000800 */
[----:B------:R-:W0:Y:S02]  /*0050*/  LDC R0, c[0x0][0x360] ;  /* 0x0000d800ff007b82 */ /* 0x000e240000000800 */
[----:B0-----:R-:W-:-:S05]  /*0060*/  IMAD R7, R0, UR4, R7 ;  /* 0x0000000400077c24 */ /* 0x001fca000f8e0207 */
[----:B-1----:R-:W-:-:S04]  /*0070*/  LOP3.LUT R9, R7, UR5, RZ, 0x3c, !PT ;  /* 0x0000000507097c12 */ /* 0x002fc8000f8e3cff */
[----:B--2---:R-:W-:-:S04]  /*0080*/  VIMNMX R0, PT, PT, R9, UR6, PT ;  /* 0x0000000609007c48 */ /* 0x004fc8000bfe0100 */
[----:B------:R-:W-:-:S04]  /*0090*/  ISETP.GT.AND P0, PT, R0, R7, PT ;  /* 0x000000070000720c */ /* 0x000fc80003f04270 */
[----:B------:R-:W-:-:S13]  /*00a0*/  ISETP.GE.OR P0, PT, R9, UR6, !P0 ;  /* 0x0000000609007c0c */ /* 0x000fda000c706670 */
[----:B------:R-:W-:Y:S05]  /*00b0*/  @P0 EXIT ;  /* 0x000000000000094d */ /* 0x000fea0003800000 */
[----:B------:R-:W0:Y:S02]  /*00c0*/  LDCU UR4, c[0x0][0x38c] ;  /* 0x00007180ff0477ac */ /* 0x000e240008000800 */
[----:B0-----:R-:W-:Y:S01]  /*00d0*/  LOP3.LUT P0, RZ, R7, UR4, RZ, 0xc0, !PT ;  /* 0x0000000407ff7c12 */ /* 0x001fe2000f80c0ff */
[----:B------:R-:W0:-:S12]  /*00e0*/  LDCU.64 UR4, c[0x0][0x358] ;  /* 0x00006b00ff0477ac */ /* 0x000e180008000a00 */
[----:B------:R-:W-:Y:S05]  /*00f0*/  @P0 BRA `(.L_x_0) ;  /* 0x0000000000280947 */ /* 0x000fea0003800000 */
[----:B------:R-:W1:Y:S02]  /*0100*/  LDC.64 R4, c[0x0][0x380] ;  /* 0x0000e000ff047b82 */ /* 0x000e640000000a00 */
[----:B-1----:R-:W-:-:S04]  /*0110*/  IMAD.WIDE R2, R7, 0x4, R4 ;  /* 0x0000000407027825 */ /* 0x002fc800078e0204 */
[----:B------:R-:W-:Y:S01]  /*0120*/  IMAD.WIDE R4, R9, 0x4, R4 ;  /* 0x0000000409047825 */ /* 0x000fe200078e0204 */
[----:B0-----:R-:W2:Y:S04]  /*0130*/  LDG.E R7, desc[UR4][R2.64] ;  /* 0x0000000402077981 */ /* 0x001ea8000c1e1900 */
[----:B------:R-:W2:Y:S02]  /*0140*/  LDG.E R0, desc[UR4][R4.64] ;  /* 0x0000000404007981 */ /* 0x000ea4000c1e1900 */
[----:B--2---:R-:W-:-:S13]  /*0150*/  ISETP.GT.AND P0, PT, R7, R0, PT ;  /* 0x000000000700720c */ /* 0x004fda0003f04270 */
[----:B------:R-:W-:Y:S05]  /*0160*/  @!P0 EXIT ;  /* 0x000000000000894d */ /* 0x000fea0003800000 */
[----:B------:R-:W-:Y:S04]  /*0170*/  STG.E desc[UR4][R2.64], R0 ;  /* 0x0000000002007986 */ /* 0x000fe8000c101904 */
[----:B------:R-:W-:Y:S01]  /*0180*/  STG.E desc[UR4][R4.64], R7 ;  /* 0x0000000704007986 */ /* 0x000fe2000c101904 */
[----:B------:R-:W-:Y:S05]  /*0190*/  EXIT ;  /* 0x000000000000794d */ /* 0x000fea0003800000 */
.L_x_0:
[----:B------:R-:W1:Y:S02]  /*01a0*/  LDC.64 R2, c[0x0][0x380] ;  /* 0x0000e000ff027b82 */ /* 0x000e640000000a00 */
[----:B-1----:R-:W-:-:S04]  /*01b0*/  IMAD.WIDE R4, R7, 0x4, R2 ;  /* 0x0000000407047825 */ /* 0x002fc800078e0202 */
[----:B------:R-:W-:Y:S01]  /*01c0*/  IMAD.WIDE R2, R9, 0x4, R2 ;  /* 0x0000000409027825 */ /* 0x000fe200078e0202 */
[----:B0-----:R-:W2:Y:S04]  /*01d0*/  LDG.E R7, desc[UR4][R4.64] ;  /* 0x0000000404077981 */ /* 0x001ea8000c1e1900 */
[----:B------:R-:W2:Y:S02]  /*01e0*/  LDG.E R0, desc[UR4][R2.64] ;  /* 0x0000000402007981 */ /* 0x000ea4000c1e1900 */
[----:B--2---:R-:W-:-:S13]  /*01f0*/  ISETP.GE.AND P0, PT, R7, R0, PT ;  /* 0x000000000700720c */ /* 0x004fda0003f06270 */
[----:B------:R-:W-:Y:S05]  /*0200*/  @P0 EXIT ;  /* 0x000000000000094d */ /* 0x000fea0003800000 */
[----:B------:R-:W-:Y:S04]  /*0210*/  STG.E desc[UR4][R4.64], R0 ;  /* 0x0000000004007986 */ /* 0x000fe8000c101904 */
[----:B------:R-:W-:Y:S01]  /*0220*/  STG.E desc[UR4][R2.64], R7 ;  /* 0x0000000702007986 */ /* 0x000fe2000c101904 */
[----:B------:R-:W-:Y:S05]  /*0230*/  EXIT ;  /* 0x000000000000794d */ /* 0x000fea0003800000 */
.L_x_1:
[----:B------:R-:W-:-:S00]  /*0240*/  BRA `(.L_x_1) ;  /* 0xfffffffc00fc7947 */ /* 0x000fc0000383ffff */
[----:B------:R-:W-:-:S00]  /*0250*/  NOP ;  /* 0x0000000000007918 */ /* 0x000fc00000000000 */
        /* <DEDUP_REMOVED lines=10> */
.L_x_53:


//--------------------- .text._Z13radixSortPassPiS_S_iii --------------------------
	.section	.text._Z13radixSortPassPiS_S_iii,"ax",@progbits
	.align	128
        .global         _Z13radixSortPassPiS_S_iii
        .type           _Z13radixSortPassPiS_S_iii,@function
        .size           _Z13radixSortPassPiS_S_iii,(.L_x_54 - _Z13radixSortPassPiS_S_iii)
        .other          _Z13radixSortPassPiS_S_iii,@"STO_CUDA_ENTRY STV_DEFAULT"
_Z13radixSortPassPiS_S_iii:
.text._Z13radixSortPassPiS_S_iii:
[----:B------:R-:W-:Y:S01]  /*0000*/  LDC R1, c[0x0][0x37c] ;  /* 0x0000df00ff017b82 */ /* 0x000fe20000000800 */
[----:B------:R-:W0:Y:S07]  /*0010*/  S2R R5, SR_TID.X ;  /* 0x0000000000057919 */ /* 0x000e2e0000002100 */
[----:B------:R-:W1:Y:S01]  /*0020*/  LDC R2, c[0x0][0x360] ;  /* 0x0000d800ff027b82 */ /* 0x000e620000000800 */
[----:B------:R-:W2:Y:S01]  /*0030*/  LDCU.64 UR6, c[0x0][0x358] ;  /* 0x00006b00ff0677ac */ /* 0x000ea20008000a00 */
[----:B------:R-:W-:Y:S01]  /*0040*/  BSSY.RECONVERGENT B0, `(.L_x_2) ;  /* 0x0000042000007945 */ /* 0x000fe20003800200 */
[----:B------:R-:W1:Y:S01]  /*0050*/  S2R R0, SR_CTAID.X ;  /* 0x0000000000007919 */ /* 0x000e620000002500 */
[----:B0-----:R-:W-:Y:S01]  /*0060*/  ISETP.GT.U32.AND P0, PT, R5, 0xff, PT ;  /* 0x000000ff0500780c */ /* 0x001fe20003f04070 */
[----:B-1----:R-:W-:-:S04]  /*0070*/  IMAD R4, R0, R2, RZ ;  /* 0x0000000200047224 */ /* 0x002fc800078e02ff */
[----:B------:R-:W-:-:S08]  /*0080*/  IMAD.IADD R3, R4, 0x1, R5 ;  /* 0x0000000104037824 */ /* 0x000fd000078e0205 */
[----:B--2---:R-:W-:Y:S05]  /*0090*/  @P0 BRA `(.L_x_3) ;  /* 0x0000000000f00947 */ /* 0x004fea0003800000 */
[----:B------:R-:W0:Y:S01]  /*00a0*/  I2F.U32.RP R11, R2 ;  /* 0x00000002000b7306 */ /* 0x000e220000209000 */
[----:B------:R-:W-:Y:S01]  /*00b0*/  IMAD.IADD R8, R5, 0x1, R2 ;  /* 0x0000000105087824 */ /* 0x000fe200078e0202 */
[----:B------:R-:W-:Y:S01]  /*00c0*/  ISETP.NE.U32.AND P3, PT, R2, RZ, PT ;  /* 0x000000ff0200720c */ /* 0x000fe20003f65070 */
[----:B------:R-:W-:Y:S03]  /*00d0*/  BSSY.RECONVERGENT B1, `(.L_x_4) ;  /* 0x0000028000017945 */ /* 0x000fe60003800200 */
[C---:B------:R-:W-:Y:S02]  /*00e0*/  ISETP.GE.U32.AND P1, PT, R8.reuse, 0x100, PT ;  /* 0x000001000800780c */ /* 0x040fe40003f26070 */
[----:B------:R-:W-:Y:S02]  /*00f0*/  VIMNMX.U32 R9, PT, PT, R8, 0x100, !PT ;  /* 0x0000010008097848 */ /* 0x000fe40007fe0000 */
[----:B------:R-:W-:-:S04]  /*0100*/  SEL R10, RZ, 0x1, P1 ;  /* 0x00000001ff0a7807 */ /* 0x000fc80000800000 */
[----:B------:R-:W-:Y:S01]  /*0110*/  IADD3 R9, PT, PT, R9, -R8, -R10 ;  /* 0x8000000809097210 */ /* 0x000fe20007ffe80a */
[----:B0-----:R-:W0:Y:S02]  /*0120*/  MUFU.RCP R11, R11 ;  /* 0x0000000b000b7308 */ /* 0x001e240000001000 */
[----:B0-----:R-:W-:-:S06]  /*0130*/  VIADD R6, R11, 0xffffffe ;  /* 0x0ffffffe0b067836 */ /* 0x001fcc0000000000 */
[----:B------:R0:W1:Y:S02]  /*0140*/  F2I.FTZ.U32.TRUNC.NTZ R7, R6 ;  /* 0x0000000600077305 */ /* 0x000064000021f000 */
[----:B0-----:R-:W-:Y:S02]  /*0150*/  IMAD.MOV.U32 R6, RZ, RZ, RZ ;  /* 0x000000ffff067224 */ /* 0x001fe400078e00ff */
[----:B-1----:R-:W-:-:S04]  /*0160*/  IMAD.MOV R13, RZ, RZ, -R7 ;  /* 0x000000ffff0d7224 */ /* 0x002fc800078e0a07 */
[----:B------:R-:W-:-:S04]  /*0170*/  IMAD R13, R13, R2, RZ ;  /* 0x000000020d0d7224 */ /* 0x000fc800078e02ff */
[----:B------:R-:W-:-:S06]  /*0180*/  IMAD.HI.U32 R12, R7, R13, R6 ;  /* 0x0000000d070c7227 */ /* 0x000fcc00078e0006 */
[----:B------:R-:W-:-:S04]  /*0190*/  IMAD.HI.U32 R7, R12, R9, RZ ;  /* 0x000000090c077227 */ /* 0x000fc800078e00ff */
[----:B------:R-:W-:-:S04]  /*01a0*/  IMAD.MOV R6, RZ, RZ, -R7 ;  /* 0x000000ffff067224 */ /* 0x000fc800078e0a07 */
[----:B------:R-:W-:-:S05]  /*01b0*/  IMAD R9, R2, R6, R9 ;  /* 0x0000000602097224 */ /* 0x000fca00078e0209 */
[----:B------:R-:W-:-:S13]  /*01c0*/  ISETP.GE.U32.AND P1, PT, R9, R2, PT ;  /* 0x000000020900720c */ /* 0x000fda0003f26070 */
[----:B------:R-:W-:Y:S02]  /*01d0*/  @P1 IMAD.IADD R9, R9, 0x1, -R2 ;  /* 0x0000000109091824 */ /* 0x000fe400078e0a02 */
[----:B------:R-:W-:-:S03]  /*01e0*/  @P1 VIADD R7, R7, 0x1 ;  /* 0x0000000107071836 */ /* 0x000fc60000000000 */
[----:B------:R-:W-:Y:S01]  /*01f0*/  ISETP.GE.U32.AND P2, PT, R9, R2, PT ;  /* 0x000000020900720c */ /* 0x000fe20003f46070 */
[----:B------:R-:W-:-:S12]  /*0200*/  IMAD.MOV.U32 R9, RZ, RZ, R5 ;  /* 0x000000ffff097224 */ /* 0x000fd800078e0005 */
[----:B------:R-:W-:Y:S01]  /*0210*/  @P2 VIADD R7, R7, 0x1 ;  /* 0x0000000107072836 */ /* 0x000fe20000000000 */
[----:B------:R-:W-:-:S05]  /*0220*/  @!P3 LOP3.LUT R7, RZ, R2, RZ, 0x33, !PT ;  /* 0x00000002ff07b212 */ /* 0x000fca00078e33ff */
[----:B------:R-:W-:-:S05]  /*0230*/  IMAD.IADD R7, R10, 0x1, R7 ;  /* 0x000000010a077824 */ /* 0x000fca00078e0207 */
[C---:B------:R-:W-:Y:S02]  /*0240*/  LOP3.LUT R6, R7.reuse, 0x3, RZ, 0xc0, !PT ;  /* 0x0000000307067812 */ /* 0x040fe400078ec0ff */
[----:B------:R-:W-:Y:S02]  /*0250*/  ISETP.GE.U32.AND P2, PT, R7, 0x3, PT ;  /* 0x000000030700780c */ /* 0x000fe40003f46070 */
[----:B------:R-:W-:-:S13]  /*0260*/  ISETP.NE.AND P1, PT, R6, 0x3, PT ;  /* 0x000000030600780c */ /* 0x000fda0003f25270 */
[----:B------:R-:W-:Y:S05]  /*0270*/  @!P1 BRA `(.L_x_5) ;  /* 0x0000000000349947 */ /* 0x000fea0003800000 */
[----:B------:R-:W0:Y:S01]  /*0280*/  S2UR UR5, SR_CgaCtaId ;  /* 0x00000000000579c3 */ /* 0x000e220000008800 */
[----:B------:R-:W-:Y:S01]  /*0290*/  VIADD R7, R7, 0x1 ;  /* 0x0000000107077836 */ /* 0x000fe20000000000 */
[----:B------:R-:W-:-:S04]  /*02a0*/  UMOV UR4, 0x400 ;  /* 0x0000040000047882 */ /* 0x000fc80000000000 */
[----:B------:R-:W-:-:S05]  /*02b0*/  LOP3.LUT R7, R7, 0x3, RZ, 0xc0, !PT ;  /* 0x0000000307077812 */ /* 0x000fca00078ec0ff */
[----:B------:R-:W-:Y:S02]  /*02c0*/  IMAD R9, R7, R2, R5 ;  /* 0x0000000207097224 */ /* 0x000fe400078e0205 */
[----:B------:R-:W-:Y:S01]  /*02d0*/  IMAD.MOV R6, RZ, RZ, -R7 ;  /* 0x000000ffff067224 */ /* 0x000fe200078e0a07 */
[----:B0-----:R-:W-:-:S06]  /*02e0*/  ULEA UR4, UR5, UR4, 0x18 ;  /* 0x0000000405047291 */ /* 0x001fcc000f8ec0ff */
[----:B------:R-:W-:-:S07]  /*02f0*/  LEA R7, R5, UR4, 0x2 ;  /* 0x0000000405077c11 */ /* 0x000fce000f8e10ff */
.L_x_6:
[----:B------:R-:W-:Y:S01]  /*0300*/  VIADD R6, R6, 0x1 ;  /* 0x0000000106067836 */ /* 0x000fe20000000000 */
[----:B------:R0:W-:Y:S04]  /*0310*/  STS [R7], RZ ;  /* 0x000000ff07007388 */ /* 0x0001e80000000800 */
[----:B------:R-:W-:Y:S01]  /*0320*/  ISETP.NE.AND P1, PT, R6, RZ, PT ;  /* 0x000000ff0600720c */ /* 0x000fe20003f25270 */
[----:B0-----:R-:W-:-:S12]  /*0330*/  IMAD R7, R2, 0x4, R7 ;  /* 0x0000000402077824 */ /* 0x001fd800078e0207 */
[----:B------:R-:W-:Y:S05]  /*0340*/  @P1 BRA `(.L_x_6) ;  /* 0xfffffffc00ec1947 */ /* 0x000fea000383ffff */
.L_x_5:
[----:B------:R-:W-:Y:S05]  /*0350*/  BSYNC.RECONVERGENT B1 ;  /* 0x0000000000017941 */ /* 0x000fea0003800200 */
.L_x_4:
[----:B------:R-:W-:Y:S05]  /*0360*/  @!P2 BRA `(.L_x_3) ;  /* 0x00000000003ca947 */ /* 0x000fea0003800000 */
[----:B------:R-:W0:Y:S01]  /*0370*/  S2UR UR5, SR_CgaCtaId ;  /* 0x00000000000579c3 */ /* 0x000e220000008800 */
[----:B------:R-:W-:Y:S02]  /*0380*/  UMOV UR4, 0x400 ;  /* 0x0000040000047882 */ /* 0x000fe40000000000 */
[----:B0-----:R-:W-:-:S06]  /*0390*/  ULEA UR4, UR5, UR4, 0x18 ;  /* 0x0000000405047291 */ /* 0x001fcc000f8ec0ff */
[----:B------:R-:W-:-:S07]  /*03a0*/  LEA R7, R9, UR4, 0x2 ;  /* 0x0000000409077c11 */ /* 0x000fce000f8e10ff */
.L_x_7:
[C-C-:B------:R-:W-:Y:S01]  /*03b0*/  IMAD R6, R2.reuse, 0x4, R7.reuse ;  /* 0x0000000402067824 */ /* 0x140fe200078e0207 */
[----:B------:R0:W-:Y:S01]  /*03c0*/  STS [R7], RZ ;  /* 0x000000ff07007388 */ /* 0x0001e20000000800 */
[C-C-:B------:R-:W-:Y:S02]  /*03d0*/  IMAD R8, R2.reuse, 0x8, R7.reuse ;  /* 0x0000000802087824 */ /* 0x140fe400078e0207 */
[C---:B------:R-:W-:Y:S01]  /*03e0*/  IMAD R10, R2.reuse, 0xc, R7 ;  /* 0x0000000c020a7824 */ /* 0x040fe200078e0207 */
[----:B------:R1:W-:Y:S01]  /*03f0*/  STS [R6], RZ ;  /* 0x000000ff06007388 */ /* 0x0003e20000000800 */
[----:B------:R-:W-:-:S03]  /*0400*/  IMAD R9, R2, 0x4, R9 ;  /* 0x0000000402097824 */ /* 0x000fc600078e0209 */
[----:B------:R1:W-:Y:S01]  /*0410*/  STS [R8], RZ ;  /* 0x000000ff08007388 */ /* 0x0003e20000000800 */
[----:B0-----:R-:W-:Y:S01]  /*0420*/  IMAD R7, R2, 0x10, R7 ;  /* 0x0000001002077824 */ /* 0x001fe200078e0207 */
[----:B------:R-:W-:Y:S02]  /*0430*/  ISETP.GE.U32.AND P1, PT, R9, 0x100, PT ;  /* 0x000001000900780c */ /* 0x000fe40003f26070 */
[----:B------:R1:W-:Y:S11]  /*0440*/  STS [R10], RZ ;  /* 0x000000ff0a007388 */ /* 0x0003f60000000800 */
[----:B-1----:R-:W-:Y:S05]  /*0450*/  @!P1 BRA `(.L_x_7) ;  /* 0xfffffffc00d49947 */ /* 0x002fea000383ffff */
.L_x_3:
[----:B------:R-:W-:Y:S05]  /*0460*/  BSYNC.RECONVERGENT B0 ;  /* 0x0000000000007941 */ /* 0x000fea0003800200 */
.L_x_2:
[----:B------:R-:W0:Y:S01]  /*0470*/  LDCU UR8, c[0x0][0x398] ;  /* 0x00007300ff0877ac */ /* 0x000e220008000800 */
[----:B------:R-:W1:Y:S01]  /*0480*/  LDC.64 R6, c[0x0][0x380] ;  /* 0x0000e000ff067b82 */ /* 0x000e620000000a00 */
[----:B------:R-:W-:Y:S07]  /*0490*/  BSSY.RECONVERGENT B0, `(.L_x_8) ;  /* 0x000000f000007945 */ /* 0x000fee0003800200 */
[----:B------:R-:W-:Y:S01]  /*04a0*/  BAR.SYNC.DEFER_BLOCKING 0x0 ;  /* 0x0000000000007b1d */ /* 0x000fe20000010000 */
[C---:B0-----:R-:W-:Y:S01]  /*04b0*/  ISETP.GE.AND P1, PT, R3.reuse, UR8, PT ;  /* 0x0000000803007c0c */ /* 0x041fe2000bf26270 */
[----:B-1----:R-:W-:-:S12]  /*04c0*/  IMAD.WIDE R2, R3, 0x4, R6 ;  /* 0x0000000403027825 */ /* 0x002fd800078e0206 */
[----:B------:R-:W-:Y:S05]  /*04d0*/  @P1 BRA `(.L_x_9) ;  /* 0x0000000000281947 */ /* 0x000fea0003800000 */
[----:B------:R-:W2:Y:S01]  /*04e0*/  LDG.E R8, desc[UR6][R2.64] ;  /* 0x0000000602087981 */ /* 0x000ea2000c1e1900 */
[----:B------:R-:W0:Y:S01]  /*04f0*/  S2UR UR5, SR_CgaCtaId ;  /* 0x00000000000579c3 */ /* 0x000e220000008800 */
[----:B------:R-:W2:Y:S01]  /*0500*/  LDCU UR9, c[0x0][0x39c] ;  /* 0x00007380ff0977ac */ /* 0x000ea20008000800 */
[----:B------:R-:W1:Y:S01]  /*0510*/  LDCU UR10, c[0x0][0x3a0] ;  /* 0x00007400ff0a77ac */ /* 0x000e620008000800 */
[----:B------:R-:W-:Y:S02]  /*0520*/  UMOV UR4, 0x400 ;  /* 0x0000040000047882 */ /* 0x000fe40000000000 */
[----:B0-----:R-:W-:Y:S01]  /*0530*/  ULEA UR4, UR5, UR4, 0x18 ;  /* 0x0000000405047291 */ /* 0x001fe2000f8ec0ff */
[----:B--2---:R-:W-:-:S04]  /*0540*/  SHF.R.S32.HI R8, RZ, UR9, R8 ;  /* 0x00000009ff087c19 */ /* 0x004fc80008011408 */
[----:B-1----:R-:W-:-:S04]  /*0550*/  LOP3.LUT R8, R8, UR10, RZ, 0xc0, !PT ;  /* 0x0000000a08087c12 */ /* 0x002fc8000f8ec0ff */
[----:B------:R-:W-:-:S05]  /*0560*/  LEA R8, R8, UR4, 0x2 ;  /* 0x0000000408087c11 */ /* 0x000fca000f8e10ff */
[----:B------:R0:W-:Y:S02]  /*0570*/  ATOMS.POPC.INC.32 RZ, [R8+URZ] ;  /* 0x0000000008ff7f8c */ /* 0x0001e4000d8000ff */
.L_x_9:
[----:B------:R-:W-:Y:S05]  /*0580*/  BSYNC.RECONVERGENT B0 ;  /* 0x0000000000007941 */ /* 0x000fea0003800200 */
.L_x_8:
[----:B------:R-:W-:Y:S06]  /*0590*/  BAR.SYNC.DEFER_BLOCKING 0x0 ;  /* 0x0000000000007b1d */ /* 0x000fec0000010000 */
[----:B------:R-:W-:Y:S04]  /*05a0*/  BSSY.RECONVERGENT B0, `(.L_x_10) ;  /* 0x000000b000007945 */ /* 0x000fe80003800200 */
[----:B------:R-:W-:Y:S05]  /*05b0*/  @P0 BRA `(.L_x_11) ;  /* 0x0000000000240947 */ /* 0x000fea0003800000 */
[----:B------:R-:W1:Y:S01]  /*05c0*/  S2UR UR5, SR_CgaCtaId ;  /* 0x00000000000579c3 */ /* 0x000e620000008800 */
[----:B------:R-:W-:Y:S01]  /*05d0*/  UMOV UR4, 0x400 ;  /* 0x0000040000047882 */ /* 0x000fe20000000000 */
[----:B------:R-:W-:-:S06]  /*05e0*/  IMAD R13, R0, 0x100, R5 ;  /* 0x00000100000d7824 */ /* 0x000fcc00078e0205 */
[----:B0-----:R-:W0:Y:S01]  /*05f0*/  LDC.64 R8, c[0x0][0x390] ;  /* 0x0000e400ff087b82 */ /* 0x001e220000000a00 */
[----:B-1----:R-:W-:-:S06]  /*0600*/  ULEA UR4, UR5, UR4, 0x18 ;  /* 0x0000000405047291 */ /* 0x002fcc000f8ec0ff */
[----:B------:R-:W-:Y:S01]  /*0610*/  LEA R11, R5, UR4, 0x2 ;  /* 0x00000004050b7c11 */ /* 0x000fe2000f8e10ff */
[----:B0-----:R-:W-:-:S05]  /*0620*/  IMAD.WIDE.U32 R8, R13, 0x4, R8 ;  /* 0x000000040d087825 */ /* 0x001fca00078e0008 */
[----:B------:R-:W0:Y:S04]  /*0630*/  LDS R11, [R11] ;  /* 0x000000000b0b7984 */ /* 0x000e280000000800 */
[----:B0-----:R1:W-:Y:S02]  /*0640*/  STG.E desc[UR6][R8.64], R11 ;  /* 0x0000000b08007986 */ /* 0x0013e4000c101906 */
.L_x_11:
[----:B------:R-:W-:Y:S05]  /*0650*/  BSYNC.RECONVERGENT B0 ;  /* 0x0000000000007941 */ /* 0x000fea0003800200 */
.L_x_10:
[----:B------:R-:W-:Y:S08]  /*0660*/  BAR.SYNC.DEFER_BLOCKING 0x0 ;  /* 0x0000000000007b1d */ /* 0x000ff00000010000 */
[----:B------:R-:W-:Y:S06]  /*0670*/  BAR.SYNC.DEFER_BLOCKING 0x0 ;  /* 0x0000000000007b1d */ /* 0x000fec0000010000 */
[----:B------:R-:W-:Y:S05]  /*0680*/  @P1 EXIT ;  /* 0x000000000000194d */ /* 0x000fea0003800000 */
[----:B01----:R-:W2:Y:S01]  /*0690*/  LDG.E R8, desc[UR6][R2.64] ;  /* 0x0000000602087981 */ /* 0x003ea2000c1e1900 */
[----:B------:R-:W0:Y:S01]  /*06a0*/  S2UR UR5, SR_CgaCtaId ;  /* 0x00000000000579c3 */ /* 0x000e220000008800 */
[----:B------:R-:W2:Y:S01]  /*06b0*/  LDCU UR9, c[0x0][0x39c] ;  /* 0x00007380ff0977ac */ /* 0x000ea20008000800 */
[----:B------:R-:W-:Y:S01]  /*06c0*/  UMOV UR4, 0x400 ;  /* 0x0000040000047882 */ /* 0x000fe20000000000 */
[----:B------:R-:W1:Y:S05]  /*06d0*/  LDCU UR10, c[0x0][0x39c] ;  /* 0x00007380ff0a77ac */ /* 0x000e6a0008000800 */
[----:B------:R-:W3:Y:S01]  /*06e0*/  LDC R11, c[0x0][0x3a0] ;  /* 0x0000e800ff0b7b82 */ /* 0x000ee20000000800 */
[----:B0-----:R-:W-:Y:S01]  /*06f0*/  ULEA UR4, UR5, UR4, 0x18 ;  /* 0x0000000405047291 */ /* 0x001fe2000f8ec0ff */
[----:B------:R-:W-:Y:S01]  /*0700*/  ISETP.GE.U32.AND P1, PT, R4, UR8, PT ;  /* 0x0000000804007c0c */ /* 0x000fe2000bf26070 */
[----:B------:R-:W0:Y:S01]  /*0710*/  LDCU UR5, c[0x0][0x3a0] ;  /* 0x00007400ff0577ac */ /* 0x000e220008000800 */
[----:B--2---:R-:W-:-:S04]  /*0720*/  SHF.R.S32.HI R8, RZ, UR9, R8 ;  /* 0x00000009ff087c19 */ /* 0x004fc80008011408 */
[----:B---3--:R-:W-:-:S04]  /*0730*/  LOP3.LUT R9, R8, R11, RZ, 0xc0, !PT ;  /* 0x0000000b08097212 */ /* 0x008fc800078ec0ff */
[----:B------:R-:W-:Y:S01]  /*0740*/  LEA R8, R9, UR4, 0x2 ;  /* 0x0000000409087c11 */ /* 0x000fe2000f8e10ff */
[----:B------:R-:W2:Y:S04]  /*0750*/  LDCU UR4, c[0x0][0x39c] ;  /* 0x00007380ff0477ac */ /* 0x000ea80008000800 */
[----:B------:R3:W-:Y:S01]  /*0760*/  @!P0 STS [R8+0x400], RZ ;  /* 0x000400ff08008388 */ /* 0x0007e20000000800 */
[----:B------:R-:W-:Y:S06]  /*0770*/  BAR.SYNC.DEFER_BLOCKING 0x0 ;  /* 0x0000000000007b1d */ /* 0x000fec0000010000 */
[----:B------:R-:W4:Y:S01]  /*0780*/  LDG.E R10, desc[UR6][R2.64] ;  /* 0x00000006020a7981 */ /* 0x000f22000c1e1900 */
[----:B------:R-:W-:Y:S01]  /*0790*/  ISETP.EQ.OR P1, PT, R5, RZ, P1 ;  /* 0x000000ff0500720c */ /* 0x000fe20000f22670 */
[----:B------:R-:W-:Y:S01]  /*07a0*/  BSSY.RECONVERGENT B0, `(.L_x_12) ;  /* 0x000004e000007945 */ /* 0x000fe20003800200 */
[----:B----4-:R-:W-:Y:S01]  /*07b0*/  SHF.R.S32.HI R10, RZ, UR9, R10 ;  /* 0x00000009ff0a7c19 */ /* 0x010fe2000801140a */
[----:B------:R-:W4:Y:S03]  /*07c0*/  LDCU UR9, c[0x0][0x3a0] ;  /* 0x00007400ff0977ac */ /* 0x000f260008000800 */
[----:B------:R-:W-:-:S02]  /*07d0*/  ISETP.NE.AND P0, PT, R9, R10, PT ;  /* 0x0000000a0900720c */ /* 0x000fc40003f05270 */
[----:B------:R-:W-:-:S04]  /*07e0*/  LOP3.LUT R10, R11, 0x1, RZ, 0xc0, !PT ;  /* 0x000000010b0a7812 */ /* 0x000fc800078ec0ff */
[----:B------:R-:W-:-:S04]  /*07f0*/  ISETP.NE.U32.OR P0, PT, R10, 0x1, P0 ;  /* 0x000000010a00780c */ /* 0x000fc80000705470 */
[----:B------:R-:W-:-:S13]  /*0800*/  PLOP3.LUT P0, PT, P0, P1, PT, 0xf8, 0x8f ;  /* 0x00000000008f781c */ /* 0x000fda0000703f70 */
[----:B01234-:R-:W-:Y:S05]  /*0810*/  @P0 BRA `(.L_x_13) ;  /* 0x0000000400180947 */ /* 0x01ffea0003800000 */
[----:B------:R-:W-:Y:S01]  /*0820*/  VIADD R10, R5, 0xffffffff ;  /* 0xffffffff050a7836 */ /* 0x000fe20000000000 */
[----:B------:R-:W-:Y:S01]  /*0830*/  LOP3.LUT R5, RZ, R4, RZ, 0x33, !PT ;  /* 0x00000004ff057212 */ /* 0x000fe200078e33ff */
[----:B------:R-:W-:Y:S01]  /*0840*/  BSSY.RECONVERGENT B1, `(.L_x_14) ;  /* 0x000002e000017945 */ /* 0x000fe20003800200 */
[----:B------:R-:W-:Y:S02]  /*0850*/  IMAD.MOV.U32 R11, RZ, RZ, RZ ;  /* 0x000000ffff0b7224 */ /* 0x000fe400078e00ff */
[----:B------:R-:W-:-:S04]  /*0860*/  VIADDMNMX.U32 R10, R5, UR8, R10, PT ;  /* 0x00000008050a7c46 */ /* 0x000fc8000b80000a */
[C---:B------:R-:W-:Y:S01]  /*0870*/  ISETP.GE.U32.AND P1, PT, R10.reuse, 0x3, PT ;  /* 0x000000030a00780c */ /* 0x040fe20003f26070 */
[----:B------:R-:W-:-:S05]  /*0880*/  VIADD R12, R10, 0x1 ;  /* 0x000000010a0c7836 */ /* 0x000fca0000000000 */
[----:B------:R-:W-:-:S04]  /*0890*/  LOP3.LUT R5, R12, 0x3, RZ, 0xc0, !PT ;  /* 0x000000030c057812 */ /* 0x000fc800078ec0ff */
[----:B------:R-:W-:-:S03]  /*08a0*/  ISETP.NE.AND P0, PT, R5, RZ, PT ;  /* 0x000000ff0500720c */ /* 0x000fc60003f05270 */
[----:B------:R-:W-:Y:S10]  /*08b0*/  @!P1 BRA `(.L_x_15) ;  /* 0x0000000000989947 */ /* 0x000ff40003800000 */
[----:B------:R-:W-:Y:S01]  /*08c0*/  IMAD.WIDE.U32 R6, R4, 0x4, R6 ;  /* 0x0000000404067825 */ /* 0x000fe200078e0006 */
[----:B------:R-:W-:Y:S02]  /*08d0*/  LOP3.LUT R11, R12, 0xfffffffc, RZ, 0xc0, !PT ;  /* 0xfffffffc0c0b7812 */ /* 0x000fe400078ec0ff */
[----:B------:R-:W-:-:S03]  /*08e0*/  IADD3 R6, P1, PT, R6, 0x8, RZ ;  /* 0x0000000806067810 */ /* 0x000fc60007f3e0ff */
[----:B------:R-:W-:Y:S02]  /*08f0*/  IMAD.MOV R10, RZ, RZ, -R11 ;  /* 0x000000ffff0a7224 */ /* 0x000fe400078e0a0b */
[----:B------:R-:W-:-:S08]  /*0900*/  IMAD.X R7, RZ, RZ, R7, P1 ;  /* 0x000000ffff077224 */ /* 0x000fd000008e0607 */
.L_x_16:
[----:B------:R-:W2:Y:S04]  /*0910*/  LDG.E R12, desc[UR6][R6.64+-0x8] ;  /* 0xfffff806060c7981 */ /* 0x000ea8000c1e1900 */
[----:B------:R-:W3:Y:S04]  /*0920*/  LDG.E R13, desc[UR6][R6.64+-0x4] ;  /* 0xfffffc06060d7981 */ /* 0x000ee8000c1e1900 */
[----:B------:R-:W4:Y:S04]  /*0930*/  LDG.E R15, desc[UR6][R6.64] ;  /* 0x00000006060f7981 */ /* 0x000f28000c1e1900 */
[----:B------:R-:W5:Y:S01]  /*0940*/  LDG.E R16, desc[UR6][R6.64+0x4] ;  /* 0x0000040606107981 */ /* 0x000f62000c1e1900 */
[----:B------:R-:W-:Y:S01]  /*0950*/  VIADD R10, R10, 0x4 ;  /* 0x000000040a0a7836 */ /* 0x000fe20000000000 */
[----:B--2---:R-:W-:-:S04]  /*0960*/  SHF.R.S32.HI R12, RZ, UR4, R12 ;  /* 0x00000004ff0c7c19 */ /* 0x004fc8000801140c */
[----:B------:R-:W-:Y:S02]  /*0970*/  LOP3.LUT R12, R12, UR5, RZ, 0xc0, !PT ;  /* 0x000000050c0c7c12 */ /* 0x000fe4000f8ec0ff */
[----:B---3--:R-:W-:Y:S02]  /*0980*/  SHF.R.S32.HI R13, RZ, UR4, R13 ;  /* 0x00000004ff0d7c19 */ /* 0x008fe4000801140d */
[-C--:B------:R-:W-:Y:S02]  /*0990*/  ISETP.NE.AND P1, PT, R12, R9.reuse, PT ;  /* 0x000000090c00720c */ /* 0x080fe40003f25270 */
[----:B------:R-:W-:Y:S02]  /*09a0*/  LOP3.LUT R14, R13, UR5, RZ, 0xc0, !PT ;  /* 0x000000050d0e7c12 */ /* 0x000fe4000f8ec0ff */
[----:B----4-:R-:W-:Y:S02]  /*09b0*/  SHF.R.S32.HI R15, RZ, UR4, R15 ;  /* 0x00000004ff0f7c19 */ /* 0x010fe4000801140f */
[----:B------:R-:W-:-:S02]  /*09c0*/  ISETP.NE.AND P2, PT, R14, R9, PT ;  /* 0x000000090e00720c */ /* 0x000fc40003f45270 */
[----:B-----5:R-:W-:-:S04]  /*09d0*/  SHF.R.S32.HI R16, RZ, UR4, R16 ;  /* 0x00000004ff107c19 */ /* 0x020fc80008011410 */
[----:B------:R-:W-:Y:S01]  /*09e0*/  LOP3.LUT R16, R16, UR5, RZ, 0xc0, !PT ;  /* 0x0000000510107c12 */ /* 0x000fe2000f8ec0ff */
[----:B------:R-:W0:Y:S02]  /*09f0*/  @!P1 LDS R12, [R8+0x400] ;  /* 0x00040000080c9984 */ /* 0x000e240000000800 */
[----:B0-----:R-:W-:Y:S01]  /*0a00*/  @!P1 VIADD R13, R12, 0x1 ;  /* 0x000000010c0d9836 */ /* 0x001fe20000000000 */
[----:B------:R-:W-:-:S04]  /*0a10*/  LOP3.LUT R12, R15, UR5, RZ, 0xc0, !PT ;  /* 0x000000050f0c7c12 */ /* 0x000fc8000f8ec0ff */
[----:B------:R-:W-:Y:S01]  /*0a20*/  @!P1 STS [R8+0x400], R13 ;  /* 0x0004000d08009388 */ /* 0x000fe20000000800 */
[----:B------:R-:W-:-:S03]  /*0a30*/  ISETP.NE.AND P1, PT, R12, R9, PT ;  /* 0x000000090c00720c */ /* 0x000fc60003f25270 */
[----:B------:R-:W0:Y:S02]  /*0a40*/  @!P2 LDS R14, [R8+0x400] ;  /* 0x00040000080ea984 */ /* 0x000e240000000800 */
[----:B0-----:R-:W-:-:S05]  /*0a50*/  @!P2 VIADD R15, R14, 0x1 ;  /* 0x000000010e0fa836 */ /* 0x001fca0000000000 */
[----:B------:R-:W-:Y:S01]  /*0a60*/  @!P2 STS [R8+0x400], R15 ;  /* 0x0004000f0800a388 */ /* 0x000fe20000000800 */
[----:B------:R-:W-:-:S03]  /*0a70*/  ISETP.NE.AND P2, PT, R16, R9, PT ;  /* 0x000000091000720c */ /* 0x000fc60003f45270 */
[----:B------:R-:W0:Y:S02]  /*0a80*/  @!P1 LDS R12, [R8+0x400] ;  /* 0x00040000080c9984 */ /* 0x000e240000000800 */
[----:B0-----:R-:W-:-:S05]  /*0a90*/  @!P1 VIADD R13, R12, 0x1 ;  /* 0x000000010c0d9836 */ /* 0x001fca0000000000 */
[----:B------:R-:W-:Y:S01]  /*0aa0*/  @!P1 STS [R8+0x400], R13 ;  /* 0x0004000d08009388 */ /* 0x000fe20000000800 */
[----:B------:R-:W-:-:S03]  /*0ab0*/  IADD3 R6, P1, PT, R6, 0x10, RZ ;  /* 0x0000001006067810 */ /* 0x000fc60007f3e0ff */
[----:B------:R-:W0:Y:S02]  /*0ac0*/  @!P2 LDS R17, [R8+0x400] ;  /* 0x000400000811a984 */ /* 0x000e240000000800 */
[----:B------:R-:W-:Y:S02]  /*0ad0*/  IMAD.X R7, RZ, RZ, R7, P1 ;  /* 0x000000ffff077224 */ /* 0x000fe400008e0607 */
[----:B0-----:R-:W-:-:S05]  /*0ae0*/  @!P2 VIADD R17, R17, 0x1 ;  /* 0x000000011111a836 */ /* 0x001fca0000000000 */
[----:B------:R0:W-:Y:S01]  /*0af0*/  @!P2 STS [R8+0x400], R17 ;  /* 0x000400110800a388 */ /* 0x0001e20000000800 */
[----:B------:R-:W-:-:S13]  /*0b00*/  ISETP.NE.AND P2, PT, R10, RZ, PT ;  /* 0x000000ff0a00720c */ /* 0x000fda0003f45270 */
[----:B0-----:R-:W-:Y:S05]  /*0b10*/  @P2 BRA `(.L_x_16) ;  /* 0xfffffffc007c2947 */ /* 0x001fea000383ffff */
.L_x_15:
[----:B------:R-:W-:Y:S05]  /*0b20*/  BSYNC.RECONVERGENT B1 ;  /* 0x0000000000017941 */ /* 0x000fea0003800200 */
.L_x_14:
[----:B------:R-:W-:Y:S05]  /*0b30*/  @!P0 BRA `(.L_x_13) ;  /* 0x0000000000508947 */ /* 0x000fea0003800000 */
[----:B------:R-:W0:Y:S01]  /*0b40*/  LDC.64 R6, c[0x0][0x380] ;  /* 0x0000e000ff067b82 */ /* 0x000e220000000a00 */
[----:B------:R-:W-:Y:S02]  /*0b50*/  IMAD.IADD R11, R4, 0x1, R11 ;  /* 0x00000001040b7824 */ /* 0x000fe400078e020b */
[----:B------:R-:W-:Y:S02]  /*0b60*/  IMAD.MOV R10, RZ, RZ, -R5 ;  /* 0x000000ffff0a7224 */ /* 0x000fe400078e0a05 */
[----:B0-----:R-:W-:-:S04]  /*0b70*/  IMAD.WIDE.U32 R6, R11, 0x4, R6 ;  /* 0x000000040b067825 */ /* 0x001fc800078e0006 */
[----:B------:R-:W-:Y:S02]  /*0b80*/  IMAD.MOV.U32 R11, RZ, RZ, R6 ;  /* 0x000000ffff0b7224 */ /* 0x000fe400078e0006 */
[----:B------:R-:W-:-:S07]  /*0b90*/  IMAD.MOV.U32 R12, RZ, RZ, R7 ;  /* 0x000000ffff0c7224 */ /* 0x000fce00078e0007 */
.L_x_17:
[----:B------:R-:W-:Y:S02]  /*0ba0*/  IMAD.MOV.U32 R4, RZ, RZ, R11 ;  /* 0x000000ffff047224 */ /* 0x000fe400078e000b */
[----:B------:R-:W-:-:S05]  /*0bb0*/  IMAD.MOV.U32 R5, RZ, RZ, R12 ;  /* 0x000000ffff057224 */ /* 0x000fca00078e000c */
[----:B------:R-:W2:Y:S01]  /*0bc0*/  LDG.E R4, desc[UR6][R4.64] ;  /* 0x0000000604047981 */ /* 0x000ea2000c1e1900 */
[----:B------:R-:W-:-:S05]  /*0bd0*/  VIADD R10, R10, 0x1 ;  /* 0x000000010a0a7836 */ /* 0x000fca0000000000 */
[----:B------:R-:W-:Y:S02]  /*0be0*/  ISETP.NE.AND P1, PT, R10, RZ, PT ;  /* 0x000000ff0a00720c */ /* 0x000fe40003f25270 */
[----:B--2---:R-:W-:-:S04]  /*0bf0*/  SHF.R.S32.HI R6, RZ, UR10, R4 ;  /* 0x0000000aff067c19 */ /* 0x004fc80008011404 */
[----:B------:R-:W-:-:S04]  /*0c00*/  LOP3.LUT R6, R6, UR9, RZ, 0xc0, !PT ;  /* 0x0000000906067c12 */ /* 0x000fc8000f8ec0ff */
[----:B------:R-:W-:-:S13]  /*0c10*/  ISETP.NE.AND P0, PT, R6, R9, PT ;  /* 0x000000090600720c */ /* 0x000fda0003f05270 */
[----:B0-----:R-:W0:Y:S02]  /*0c20*/  @!P0 LDS R6, [R8+0x400] ;  /* 0x0004000008068984 */ /* 0x001e240000000800 */
[----:B0-----:R-:W-:-:S05]  /*0c30*/  @!P0 VIADD R7, R6, 0x1 ;  /* 0x0000000106078836 */ /* 0x001fca0000000000 */
[----:B------:R0:W-:Y:S01]  /*0c40*/  @!P0 STS [R8+0x400], R7 ;  /* 0x0004000708008388 */ /* 0x0001e20000000800 */
[----:B------:R-:W-:-:S05]  /*0c50*/  IADD3 R11, P0, PT, R11, 0x4, RZ ;  /* 0x000000040b0b7810 */ /* 0x000fca0007f1e0ff */
[----:B------:R-:W-:Y:S01]  /*0c60*/  IMAD.X R12, RZ, RZ, R12, P0 ;  /* 0x000000ffff0c7224 */ /* 0x000fe200000e060c */
[----:B------:R-:W-:Y:S07]  /*0c70*/  @P1 BRA `(.L_x_17) ;  /* 0xfffffffc00c81947 */ /* 0x000fee000383ffff */
.L_x_13:
[----:B------:R-:W-:Y:S05]  /*0c80*/  BSYNC.RECONVERGENT B0 ;  /* 0x0000000000007941 */ /* 0x000fea0003800200 */
.L_x_12:
[----:B------:R-:W1:Y:S08]  /*0c90*/  LDC.64 R4, c[0x0][0x390] ;  /* 0x0000e400ff047b82 */ /* 0x000e700000000a00 */
[----:B------:R-:W-:Y:S01]  /*0ca0*/  BAR.SYNC.DEFER_BLOCKING 0x0 ;  /* 0x0000000000007b1d */ /* 0x000fe20000010000 */
[----:B------:R-:W-:-:S07]  /*0cb0*/  IMAD R9, R0, 0x100, R9 ;  /* 0x0000010000097824 */ /* 0x000fce00078e0209 */
[----:B0-----:R-:W0:Y:S01]  /*0cc0*/  LDC.64 R6, c[0x0][0x388] ;  /* 0x0000e200ff067b82 */ /* 0x001e220000000a00 */
[----:B-1----:R-:W-:Y:S01]  /*0cd0*/  IMAD.WIDE R4, R9, 0x4, R4 ;  /* 0x0000000409047825 */ /* 0x002fe200078e0204 */
[----:B------:R-:W2:Y:S04]  /*0ce0*/  LDG.E R3, desc[UR6][R2.64] ;  /* 0x0000000602037981 */ /* 0x000ea8000c1e1900 */
[----:B------:R-:W1:Y:S04]  /*0cf0*/  LDS R9, [R8+0x400] ;  /* 0x0004000008097984 */ /* 0x000e680000000800 */
[----:B------:R-:W1:Y:S02]  /*0d00*/  LDG.E R4, desc[UR6][R4.64] ;  /* 0x0000000604047981 */ /* 0x000e64000c1e1900 */
[----:B-1----:R-:W-:-:S04]  /*0d10*/  IMAD.IADD R9, R4, 0x1, R9 ;  /* 0x0000000104097824 */ /* 0x002fc800078e0209 */
[----:B0-----:R-:W-:-:S05]  /*0d20*/  IMAD.WIDE R6, R9, 0x4, R6 ;  /* 0x0000000409067825 */ /* 0x001fca00078e0206 */
[----:B--2---:R-:W-:Y:S01]  /*0d30*/  STG.E desc[UR6][R6.64], R3 ;  /* 0x0000000306007986 */ /* 0x004fe2000c101906 */
[----:B------:R-:W-:Y:S05]  /*0d40*/  EXIT ;  /* 0x000000000000794d */ /* 0x000fea0003800000 */
.L_x_18:
        /* <DEDUP_REMOVED lines=11> */
.L_x_54:


//--------------------- .text._Z7scatterPiS_S_iiii --------------------------
	.section	.text._Z7scatterPiS_S_iiii,"ax",@progbits
	.align	128
        .global         _Z7scatterPiS_S_iiii
        .type           _Z7scatterPiS_S_iiii,@function
        .size           _Z7scatterPiS_S_iiii,(.L_x_55 - _Z7scatterPiS_S_iiii)
        .other          _Z7scatterPiS_S_iiii,@"STO_CUDA_ENTRY STV_DEFAULT"
_Z7scatterPiS_S_iiii:
.text._Z7scatterPiS_S_iiii:
[----:B------:R-:W-:Y:S01]  /*0000*/  LDC R1, c[0x0][0x37c] ;  /* 0x0000df00ff017b82 */ /* 0x000fe20000000800 */
[----:B------:R-:W0:Y:S01]  /*0010*/  S2R R4, SR_CTAID.X ;  /* 0x0000000000047919 */ /* 0x000e220000002500 */
[----:B------:R-:W0:Y:S06]  /*0020*/  LDCU UR8, c[0x0][0x360] ;  /* 0x00006c00ff0877ac */ /* 0x000e2c0008000800 */
[----:B------:R-:W1:Y:S01]  /*0030*/  LDC R10, c[0x0][0x398] ;  /* 0x0000e600ff0a7b82 */ /* 0x000e620000000800 */
[----:B------:R-:W2:Y:S01]  /*0040*/  S2R R5, SR_TID.X ;  /* 0x0000000000057919 */ /* 0x000ea20000002100 */
[----:B0-----:R-:W-:-:S04]  /*0050*/  IMAD R8, R4, UR8, RZ ;  /* 0x0000000804087c24 */ /* 0x001fc8000f8e02ff */
[----:B--2---:R-:W-:-:S05]  /*0060*/  IMAD.IADD R7, R8, 0x1, R5 ;  /* 0x0000000108077824 */ /* 0x004fca00078e0205 */
[----:B-1----:R-:W-:-:S13]  /*0070*/  ISETP.GE.AND P0, PT, R7, R10, PT ;  /* 0x0000000a0700720c */ /* 0x002fda0003f06270 */
[----:B------:R-:W-:Y:S05]  /*0080*/  @P0 EXIT ;  /* 0x000000000000094d */ /* 0x000fea0003800000 */
[----:B------:R-:W0:Y:S01]  /*0090*/  LDC.64 R2, c[0x0][0x380] ;  /* 0x0000e000ff027b82 */ /* 0x000e220000000a00 */
[----:B------:R-:W1:Y:S07]  /*00a0*/  LDCU.64 UR6, c[0x0][0x358] ;  /* 0x00006b00ff0677ac */ /* 0x000e6e0008000a00 */
[----:B------:R-:W2:Y:S01]  /*00b0*/  S2UR UR5, SR_CgaCtaId ;  /* 0x00000000000579c3 */ /* 0x000ea20000008800 */
[----:B------:R-:W-:Y:S01]  /*00c0*/  UMOV UR4, 0x400 ;  /* 0x0000040000047882 */ /* 0x000fe20000000000 */
[----:B------:R-:W3:Y:S01]  /*00d0*/  LDCU UR9, c[0x0][0x3a0] ;  /* 0x00007400ff0977ac */ /* 0x000ee20008000800 */
[----:B0-----:R-:W-:-:S05]  /*00e0*/  IMAD.WIDE R6, R7, 0x4, R2 ;  /* 0x0000000407067825 */ /* 0x001fca00078e0202 */
[----:B-1----:R-:W4:Y:S01]  /*00f0*/  LDG.E R0, desc[UR6][R6.64] ;  /* 0x0000000606007981 */ /* 0x002f22000c1e1900 */
[----:B------:R-:W-:Y:S01]  /*0100*/  ISETP.GE.U32.AND P0, PT, R8, R10, PT ;  /* 0x0000000a0800720c */ /* 0x000fe20003f06070 */
[----:B--2---:R-:W-:Y:S01]  /*0110*/  ULEA UR4, UR5, UR4, 0x18 ;  /* 0x0000000405047291 */ /* 0x004fe2000f8ec0ff */
[----:B------:R-:W4:Y:S08]  /*0120*/  LDCU UR5, c[0x0][0x39c] ;  /* 0x00007380ff0577ac */ /* 0x000f300008000800 */
[----:B------:R-:W-:Y:S04]  /*0130*/  STS.128 [UR4], RZ ;  /* 0x000000ffff007988 */ /* 0x000fe80008000c04 */
[----:B------:R-:W-:Y:S04]  /*0140*/  STS.128 [UR4+0x10], RZ ;  /* 0x000010ffff007988 */ /* 0x000fe80008000c04 */
        /* <DEDUP_REMOVED lines=61> */
[----:B------:R-:W-:Y:S01]  /*0520*/  STS.128 [UR4+0x3f0], RZ ;  /* 0x0003f0ffff007988 */ /* 0x000fe20008000c04 */
[----:B----4-:R-:W-:-:S04]  /*0530*/  SHF.R.S32.HI R7, RZ, UR5, R0 ;  /* 0x00000005ff077c19 */ /* 0x010fc80008011400 */
[----:B---3--:R-:W-:-:S04]  /*0540*/  LOP3.LUT R7, R7, UR9, RZ, 0xc0, !PT ;  /* 0x0000000907077c12 */ /* 0x008fc8000f8ec0ff */
[----:B------:R-:W-:Y:S01]  /*0550*/  LEA R6, R7, UR4, 0x2 ;  /* 0x0000000407067c11 */ /* 0x000fe2000f8e10ff */
[----:B------:R-:W-:Y:S06]  /*0560*/  BAR.SYNC.DEFER_BLOCKING 0x0 ;  /* 0x0000000000007b1d */ /* 0x000fec0000010000 */
[----:B------:R-:W-:Y:S05]  /*0570*/  @P0 BRA `(.L_x_19) ;  /* 0x0000000400500947 */ /* 0x000fea0003800000 */
[----:B------:R-:W-:Y:S01]  /*0580*/  UIADD3 UR4, UPT, UPT, UR8, -0x1, URZ ;  /* 0xffffffff08047890 */ /* 0x000fe2000fffe0ff */
[----:B------:R-:W-:-:S05]  /*0590*/  LOP3.LUT R9, RZ, R8, RZ, 0x33, !PT ;  /* 0x00000008ff097212 */ /* 0x000fca00078e33ff */
[----:B------:R-:W-:Y:S01]  /*05a0*/  VIADDMNMX.U32 R9, R9, R10, UR4, PT ;  /* 0x0000000409097e46 */ /* 0x000fe2000b80000a */
[----:B------:R-:W-:-:S03]  /*05b0*/  IMAD.MOV.U32 R10, RZ, RZ, RZ ;  /* 0x000000ffff0a7224 */ /* 0x000fc600078e00ff */
[C---:B------:R-:W-:Y:S01]  /*05c0*/  ISETP.GE.U32.AND P0, PT, R9.reuse, 0x3, PT ;  /* 0x000000030900780c */ /* 0x040fe20003f06070 */
[----:B------:R-:W-:-:S05]  /*05d0*/  VIADD R12, R9, 0x1 ;  /* 0x00000001090c7836 */ /* 0x000fca0000000000 */
[----:B------:R-:W-:-:S07]  /*05e0*/  LOP3.LUT R9, R12, 0x3, RZ, 0xc0, !PT ;  /* 0x000000030c097812 */ /* 0x000fce00078ec0ff */
[----:B------:R-:W-:Y:S05]  /*05f0*/  @!P0 BRA `(.L_x_20) ;  /* 0x0000000000cc8947 */ /* 0x000fea0003800000 */
[----:B------:R-:W0:Y:S01]  /*0600*/  LDC R11, c[0x0][0x39c] ;  /* 0x0000e700ff0b7b82 */ /* 0x000e220000000800 */
[----:B------:R-:W-:Y:S01]  /*0610*/  IMAD.WIDE.U32 R2, R8, 0x4, R2 ;  /* 0x0000000408027825 */ /* 0x000fe200078e0002 */
[----:B------:R-:W-:Y:S01]  /*0620*/  LOP3.LUT R10, R12, 0xfffffffc, RZ, 0xc0, !PT ;  /* 0xfffffffc0c0a7812 */ /* 0x000fe200078ec0ff */
[----:B------:R-:W1:Y:S01]  /*0630*/  LDCU UR9, c[0x0][0x3a0] ;  /* 0x00007400ff0977ac */ /* 0x000e620008000800 */
[----:B------:R-:W-:Y:S01]  /*0640*/  IADD3 R2, P0, PT, R2, 0x8, RZ ;  /* 0x0000000802027810 */ /* 0x000fe20007f1e0ff */
[----:B------:R-:W-:-:S04]  /*0650*/  UMOV UR4, URZ ;  /* 0x000000ff00047c82 */ /* 0x000fc80008000000 */
[----:B------:R-:W-:-:S08]  /*0660*/  IMAD.X R3, RZ, RZ, R3, P0 ;  /* 0x000000ffff037224 */ /* 0x000fd000000e0603 */
.L_x_29:
[----:B0-----:R-:W0:Y:S04]  /*0670*/  LDG.E R12, desc[UR6][R2.64+-0x8] ;  /* 0xfffff806020c7981 */ /* 0x001e28000c1e1900 */
[----:B--2---:R2:W5:Y:S04]  /*0680*/  LDG.E R14, desc[UR6][R2.64+-0x4] ;  /* 0xfffffc06020e7981 */ /* 0x004568000c1e1900 */
[----:B------:R2:W5:Y:S04]  /*0690*/  LDG.E R16, desc[UR6][R2.64] ;  /* 0x0000000602107981 */ /* 0x000568000c1e1900 */
[----:B------:R2:W5:Y:S01]  /*06a0*/  LDG.E R18, desc[UR6][R2.64+0x4] ;  /* 0x0000040602127981 */ /* 0x000562000c1e1900 */
[----:B------:R-:W-:Y:S01]  /*06b0*/  ISETP.LE.U32.AND P0, PT, R5, UR4, PT ;  /* 0x0000000405007c0c */ /* 0x000fe2000bf03070 */
[----:B------:R-:W-:Y:S01]  /*06c0*/  BSSY.RECONVERGENT B0, `(.L_x_21) ;  /* 0x0000006000007945 */ /* 0x000fe20003800200 */
[----:B0-----:R-:W-:-:S04]  /*06d0*/  SHF.R.S32.HI R12, RZ, R11, R12 ;  /* 0x0000000bff0c7219 */ /* 0x001fc8000001140c */
[----:B-1----:R-:W-:-:S04]  /*06e0*/  LOP3.LUT R12, R12, UR9, RZ, 0xc0, !PT ;  /* 0x000000090c0c7c12 */ /* 0x002fc8000f8ec0ff */
[----:B------:R-:W-:-:S13]  /*06f0*/  ISETP.NE.OR P0, PT, R12, R7, P0 ;  /* 0x000000070c00720c */ /* 0x000fda0000705670 */
[----:B--23--:R-:W-:Y:S05]  /*0700*/  @P0 BRA `(.L_x_22) ;  /* 0x0000000000040947 */ /* 0x00cfea0003800000 */
[----:B------:R0:W-:Y:S02]  /*0710*/  ATOMS.POPC.INC.32 RZ, [R6+URZ] ;  /* 0x0000000006ff7f8c */ /* 0x0001e4000d8000ff */
.L_x_22:
[----:B------:R-:W-:Y:S05]  /*0720*/  BSYNC.RECONVERGENT B0 ;  /* 0x0000000000007941 */ /* 0x000fea0003800200 */
.L_x_21:
[----:B------:R-:W-:Y:S01]  /*0730*/  UIADD3 UR5, UPT, UPT, UR4, 0x1, URZ ;  /* 0x0000000104057890 */ /* 0x000fe2000fffe0ff */
[----:B-----5:R-:W-:Y:S01]  /*0740*/  SHF.R.S32.HI R14, RZ, R11, R14 ;  /* 0x0000000bff0e7219 */ /* 0x020fe2000001140e */
[----:B------:R-:W-:Y:S03]  /*0750*/  BSSY.RECONVERGENT B0, `(.L_x_23) ;  /* 0x0000006000007945 */ /* 0x000fe60003800200 */
[----:B------:R-:W-:Y:S02]  /*0760*/  LOP3.LUT R14, R14, UR9, RZ, 0xc0, !PT ;  /* 0x000000090e0e7c12 */ /* 0x000fe4000f8ec0ff */
[----:B------:R-:W-:-:S04]  /*0770*/  ISETP.LE.U32.AND P0, PT, R5, UR5, PT ;  /* 0x0000000505007c0c */ /* 0x000fc8000bf03070 */
[----:B------:R-:W-:-:S13]  /*0780*/  ISETP.NE.OR P0, PT, R14, R7, P0 ;  /* 0x000000070e00720c */ /* 0x000fda0000705670 */
[----:B------:R-:W-:Y:S05]  /*0790*/  @P0 BRA `(.L_x_24) ;  /* 0x0000000000040947 */ /* 0x000fea0003800000 */
[----:B------:R1:W-:Y:S02]  /*07a0*/  ATOMS.POPC.INC.32 RZ, [R6+URZ] ;  /* 0x0000000006ff7f8c */ /* 0x0003e4000d8000ff */
.L_x_24:
[----:B------:R-:W-:Y:S05]  /*07b0*/  BSYNC.RECONVERGENT B0 ;  /* 0x0000000000007941 */ /* 0x000fea0003800200 */
.L_x_23:
[----:B------:R-:W-:Y:S01]  /*07c0*/  UIADD3 UR5, UPT, UPT, UR4, 0x2, URZ ;  /* 0x0000000204057890 */ /* 0x000fe2000fffe0ff */
[----:B------:R-:W-:Y:S01]  /*07d0*/  SHF.R.S32.HI R16, RZ, R11, R16 ;  /* 0x0000000bff107219 */ /* 0x000fe20000011410 */
[----:B------:R-:W-:Y:S03]  /*07e0*/  BSSY.RECONVERGENT B0, `(.L_x_25) ;  /* 0x0000006000007945 */ /* 0x000fe60003800200 */
[----:B------:R-:W-:Y:S02]  /*07f0*/  LOP3.LUT R16, R16, UR9, RZ, 0xc0, !PT ;  /* 0x0000000910107c12 */ /* 0x000fe4000f8ec0ff */
[----:B------:R-:W-:-:S04]  /*0800*/  ISETP.LE.U32.AND P0, PT, R5, UR5, PT ;  /* 0x0000000505007c0c */ /* 0x000fc8000bf03070 */
[----:B------:R-:W-:-:S13]  /*0810*/  ISETP.NE.OR P0, PT, R16, R7, P0 ;  /* 0x000000071000720c */ /* 0x000fda0000705670 */
[----:B------:R-:W-:Y:S05]  /*0820*/  @P0 BRA `(.L_x_26) ;  /* 0x0000000000040947 */ /* 0x000fea0003800000 */
[----:B------:R2:W-:Y:S02]  /*0830*/  ATOMS.POPC.INC.32 RZ, [R6+URZ] ;  /* 0x0000000006ff7f8c */ /* 0x0005e4000d8000ff */
.L_x_26:
[----:B------:R-:W-:Y:S05]  /*0840*/  BSYNC.RECONVERGENT B0 ;  /* 0x0000000000007941 */ /* 0x000fea0003800200 */
.L_x_25:
        /* <DEDUP_REMOVED lines=8> */
.L_x_28:
[----:B------:R-:W-:Y:S05]  /*08d0*/  BSYNC.RECONVERGENT B0 ;  /* 0x0000000000007941 */ /* 0x000fea0003800200 */
.L_x_27:
[----:B------:R-:W-:Y:S01]  /*08e0*/  UIADD3 UR4, UPT, UPT, UR4, 0x4, URZ ;  /* 0x0000000404047890 */ /* 0x000fe2000fffe0ff */
[----:B------:R-:W-:-:S05]  /*08f0*/  IADD3 R2, P1, PT, R2, 0x10, RZ ;  /* 0x0000001002027810 */ /* 0x000fca0007f3e0ff */
[----:B------:R-:W-:Y:S01]  /*0900*/  ISETP.NE.AND P0, PT, R10, UR4, PT ;  /* 0x000000040a007c0c */ /* 0x000fe2000bf05270 */
[----:B------:R-:W-:-:S12]  /*0910*/  IMAD.X R3, RZ, RZ, R3, P1 ;  /* 0x000000ffff037224 */ /* 0x000fd800008e0603 */
[----:B------:R-:W-:Y:S05]  /*0920*/  @P0 BRA `(.L_x_29) ;  /* 0xfffffffc00500947 */ /* 0x000fea000383ffff */
.L_x_20:
[----:B------:R-:W-:-:S13]  /*0930*/  ISETP.NE.AND P0, PT, R9, RZ, PT ;  /* 0x000000ff0900720c */ /* 0x000fda0003f05270 */
[----:B------:R-:W-:Y:S05]  /*0940*/  @!P0 BRA `(.L_x_19) ;  /* 0x00000000005c8947 */ /* 0x000fea0003800000 */
[----:B------:R-:W4:Y:S01]  /*0950*/  LDC.64 R2, c[0x0][0x380] ;  /* 0x0000e000ff027b82 */ /* 0x000f220000000a00 */
[----:B------:R-:W-:Y:S01]  /*0960*/  IMAD.IADD R11, R8, 0x1, R10 ;  /* 0x00000001080b7824 */ /* 0x000fe200078e020a */
[----:B------:R-:W0:Y:S01]  /*0970*/  LDCU UR4, c[0x0][0x3a0] ;  /* 0x00007400ff0477ac */ /* 0x000e220008000800 */
[----:B------:R-:W-:-:S05]  /*0980*/  IMAD.MOV R9, RZ, RZ, -R9 ;  /* 0x000000ffff097224 */ /* 0x000fca00078e0a09 */
[----:B------:R-:W0:Y:S01]  /*0990*/  LDC R13, c[0x0][0x39c] ;  /* 0x0000e700ff0d7b82 */ /* 0x000e220000000800 */
[----:B----4-:R-:W-:-:S04]  /*09a0*/  IMAD.WIDE.U32 R2, R11, 0x4, R2 ;  /* 0x000000040b027825 */ /* 0x010fc800078e0002 */
[----:B------:R-:W-:-:S07]  /*09b0*/  IMAD.MOV.U32 R11, RZ, RZ, R2 ;  /* 0x000000ffff0b7224 */ /* 0x000fce00078e0002 */
.L_x_32:
[----:B------:R-:W-:-:S06]  /*09c0*/  IMAD.MOV.U32 R2, RZ, RZ, R11 ;  /* 0x000000ffff027224 */ /* 0x000fcc00078e000b */
[----:B0-----:R-:W0:Y:S01]  /*09d0*/  LDG.E R2, desc[UR6][R2.64] ;  /* 0x0000000602027981 */ /* 0x001e22000c1e1900 */
[----:B------:R-:W-:Y:S01]  /*09e0*/  ISETP.GE.U32.AND P0, PT, R10, R5, PT ;  /* 0x000000050a00720c */ /* 0x000fe20003f06070 */
[----:B------:R-:W-:Y:S01]  /*09f0*/  VIADD R9, R9, 0x1 ;  /* 0x0000000109097836 */ /* 0x000fe20000000000 */
[----:B------:R-:W-:Y:S01]  /*0a00*/  BSSY.RECONVERGENT B0, `(.L_x_30) ;  /* 0x0000008000007945 */ /* 0x000fe20003800200 */
[----:B------:R-:W-:-:S03]  /*0a10*/  IADD3 R11, P2, PT, R11, 0x4, RZ ;  /* 0x000000040b0b7810 */ /* 0x000fc60007f5e0ff */
[----:B------:R-:W-:Y:S02]  /*0a20*/  ISETP.NE.AND P1, PT, R9, RZ, PT ;  /* 0x000000ff0900720c */ /* 0x000fe40003f25270 */
[----:B0-----:R-:W-:-:S04]  /*0a30*/  SHF.R.S32.HI R8, RZ, R13, R2 ;  /* 0x0000000dff087219 */ /* 0x001fc80000011402 */
[----:B------:R-:W-:-:S04]  /*0a40*/  LOP3.LUT R8, R8, UR4, RZ, 0xc0, !PT ;  /* 0x0000000408087c12 */ /* 0x000fc8000f8ec0ff */
[----:B------:R-:W-:-:S13]  /*0a50*/  ISETP.NE.OR P0, PT, R8, R7, P0 ;  /* 0x000000070800720c */ /* 0x000fda0000705670 */
[----:B------:R-:W-:Y:S05]  /*0a60*/  @P0 BRA `(.L_x_31) ;  /* 0x0000000000040947 */ /* 0x000fea0003800000 */
[----:B------:R0:W-:Y:S02]  /*0a70*/  ATOMS.POPC.INC.32 RZ, [R6+URZ] ;  /* 0x0000000006ff7f8c */ /* 0x0001e4000d8000ff */
.L_x_31:
[----:B------:R-:W-:Y:S05]  /*0a80*/  BSYNC.RECONVERGENT B0 ;  /* 0x0000000000007941 */ /* 0x000fea0003800200 */
.L_x_30:
[----:B------:R-:W-:Y:S02]  /*0a90*/  VIADD R10, R10, 0x1 ;  /* 0x000000010a0a7836 */ /* 0x000fe40000000000 */
[----:B------:R-:W-:Y:S01]  /*0aa0*/  IMAD.X R3, RZ, RZ, R3, P2 ;  /* 0x000000ffff037224 */ /* 0x000fe200010e0603 */
[----:B------:R-:W-:Y:S06]  /*0ab0*/  @P1 BRA `(.L_x_32) ;  /* 0xfffffffc00c01947 */ /* 0x000fec000383ffff */
.L_x_19:
[----:B------:R-:W4:Y:S01]  /*0ac0*/  LDC.64 R2, c[0x0][0x390] ;  /* 0x0000e400ff027b82 */ /* 0x000f220000000a00 */
[----:B------:R-:W-:-:S07]  /*0ad0*/  IMAD R7, R4, 0x100, R7 ;  /* 0x0000010004077824 */ /* 0x000fce00078e0207 */
[----:B------:R-:W5:Y:S01]  /*0ae0*/  LDC.64 R4, c[0x0][0x388] ;  /* 0x0000e200ff047b82 */ /* 0x000f620000000a00 */
[----:B----4-:R-:W-:-:S07]  /*0af0*/  IMAD.WIDE R2, R7, 0x4, R2 ;  /* 0x0000000407027825 */ /* 0x010fce00078e0202 */
[----:B------:R-:W-:Y:S06]  /*0b00*/  BAR.SYNC.DEFER_BLOCKING 0x0 ;  /* 0x0000000000007b1d */ /* 0x000fec0000010000 */
[----:B------:R-:W4:Y:S04]  /*0b10*/  LDG.E R2, desc[UR6][R2.64] ;  /* 0x0000000602027981 */ /* 0x000f28000c1e1900 */
[----:B------:R-:W4:Y:S02]  /*0b20*/  LDS R7, [R6] ;  /* 0x0000000006077984 */ /* 0x000f240000000800 */
[----:B----4-:R-:W-:-:S04]  /*0b30*/  IMAD.IADD R7, R2, 0x1, R7 ;  /* 0x0000000102077824 */ /* 0x010fc800078e0207 */
[----:B-----5:R-:W-:-:S05]  /*0b40*/  IMAD.WIDE R4, R7, 0x4, R4 ;  /* 0x0000000407047825 */ /* 0x020fca00078e0204 */
[----:B------:R-:W-:Y:S01]  /*0b50*/  STG.E desc[UR6][R4.64], R0 ;  /* 0x0000000004007986 */ /* 0x000fe2000c101906 */
[----:B------:R-:W-:Y:S05]  /*0b60*/  EXIT ;  /* 0x000000000000794d */ /* 0x000fea0003800000 */
.L_x_33:
        /* <DEDUP_REMOVED lines=9> */
.L_x_55:


//--------------------- .text._Z9prefixSumPiS_ii  --------------------------
	.section	.text._Z9prefixSumPiS_ii,"ax",@progbits
	.align	128
        .global         _Z9prefixSumPiS_ii
        .type           _Z9prefixSumPiS_ii,@function
        .size           _Z9prefixSumPiS_ii,(.L_x_56 - _Z9prefixSumPiS_ii)
        .other          _Z9prefixSumPiS_ii,@"STO_CUDA_ENTRY STV_DEFAULT"
_Z9prefixSumPiS_ii:
.text._Z9prefixSumPiS_ii:
[----:B------:R-:W-:Y:S01]  /*0000*/  LDC R1, c[0x0][0x37c] ;  /* 0x0000df00ff017b82 */ /* 0x000fe20000000800 */
[----:B------:R-:W0:Y:S07]  /*0010*/  S2R R0, SR_TID.X ;  /* 0x0000000000007919 */ /* 0x000e2e0000002100 */
[----:B------:R-:W0:Y:S08]  /*0020*/  LDC.64 R2, c[0x0][0x390] ;  /* 0x0000e400ff027b82 */ /* 0x000e300000000a00 */
[----:B------:R-:W1:Y:S01]  /*0030*/  S2UR UR4, SR_CTAID.X ;  /* 0x00000000000479c3 */ /* 0x000e620000002500 */
[----:B0-----:R-:W-:-:S04]  /*0040*/  ISETP.GE.AND P0, PT, R0, R3, PT ;  /* 0x000000030000720c */ /* 0x001fc80003f06270 */
[----:B-1----:R-:W-:-:S04]  /*0050*/  ISETP.NE.OR P0, PT, RZ, UR4, P0 ;  /* 0x00000004ff007c0c */ /* 0x002fc80008705670 */
[----:B------:R-:W-:-:S13]  /*0060*/  ISETP.LT.OR P0, PT, R2, 0x1, P0 ;  /* 0x000000010200780c */ /* 0x000fda0000701670 */
[----:B------:R-:W-:Y:S05]  /*0070*/  @P0 EXIT ;  /* 0x000000000000094d */ /* 0x000fea0003800000 */
[C---:B------:R-:W-:Y:S01]  /*0080*/  ISETP.GE.U32.AND P1, PT, R2.reuse, 0x10, PT ;  /* 0x000000100200780c */ /* 0x040fe20003f26070 */
[----:B------:R-:W0:Y:S01]  /*0090*/  LDCU.64 UR4, c[0x0][0x358] ;  /* 0x00006b00ff0477ac */ /* 0x000e220008000a00 */
[----:B------:R-:W-:Y:S01]  /*00a0*/  LOP3.LUT R24, R2, 0xf, RZ, 0xc0, !PT ;  /* 0x0000000f02187812 */ /* 0x000fe200078ec0ff */
[----:B------:R-:W-:Y:S01]  /*00b0*/  HFMA2 R8, -RZ, RZ, 0, 0 ;  /* 0x00000000ff087431 */ /* 0x000fe200000001ff */
[----:B------:R-:W-:Y:S02]  /*00c0*/  MOV R11, RZ ;  /* 0x000000ff000b7202 */ /* 0x000fe40000000f00 */
[----:B------:R-:W-:-:S07]  /*00d0*/  ISETP.NE.AND P0, PT, R24, RZ, PT ;  /* 0x000000ff1800720c */ /* 0x000fce0003f05270 */
[----:B------:R-:W-:Y:S06]  /*00e0*/  @!P1 BRA `(.L_x_34) ;  /* 0x0000000400689947 */ /* 0x000fec0003800000 */
[----:B------:R-:W1:Y:S01]  /*00f0*/  LDC.64 R4, c[0x0][0x380] ;  /* 0x0000e000ff047b82 */ /* 0x000e620000000a00 */
[----:B------:R-:W-:Y:S02]  /*0100*/  LOP3.LUT R8, R2, 0x7ffffff0, RZ, 0xc0, !PT ;  /* 0x7ffffff002087812 */ /* 0x000fe400078ec0ff */
[----:B------:R-:W-:Y:S02]  /*0110*/  MOV R11, RZ ;  /* 0x000000ff000b7202 */ /* 0x000fe40000000f00 */
[----:B------:R-:W-:Y:S02]  /*0120*/  MOV R9, R0 ;  /* 0x0000000000097202 */ /* 0x000fe40000000f00 */
[----:B------:R-:W-:Y:S01]  /*0130*/  IADD3 R10, PT, PT, -R8, RZ, RZ ;  /* 0x000000ff080a7210 */ /* 0x000fe20007ffe1ff */
[----:B------:R-:W2:Y:S06]  /*0140*/  LDC.64 R6, c[0x0][0x388] ;  /* 0x0000e200ff067b82 */ /* 0x000eac0000000a00 */
.L_x_35:
[----:B-1----:R-:W-:-:S05]  /*0150*/  IMAD.WIDE R20, R9, 0x4, R4 ;  /* 0x0000000409147825 */ /* 0x002fca00078e0204 */
[----:B0--3--:R-:W3:Y:S01]  /*0160*/  LDG.E R16, desc[UR4][R20.64] ;  /* 0x0000000414107981 */ /* 0x009ee2000c1e1900 */
[----:B--2---:R-:W-:-:S04]  /*0170*/  IMAD.WIDE R22, R9, 0x4, R6 ;  /* 0x0000000409167825 */ /* 0x004fc800078e0206 */
[C---:B------:R-:W-:Y:S01]  /*0180*/  IMAD.WIDE R12, R3.reuse, 0x4, R20 ;  /* 0x00000004030c7825 */ /* 0x040fe200078e0214 */
[----:B------:R0:W-:Y:S04]  /*0190*/  STG.E desc[UR4][R22.64], R11 ;  /* 0x0000000b16007986 */ /* 0x0001e8000c101904 */
[----:B------:R-:W2:Y:S01]  /*01a0*/  LDG.E R26, desc[UR4][R12.64] ;  /* 0x000000040c1a7981 */ /* 0x000ea2000c1e1900 */
[----:B------:R-:W-:-:S04]  /*01b0*/  IMAD.WIDE R14, R3, 0x4, R22 ;  /* 0x00000004030e7825 */ /* 0x000fc800078e0216 */
[----:B------:R-:W-:Y:S01]  /*01c0*/  IMAD.WIDE R18, R3, 0x4, R14 ;  /* 0x0000000403127825 */ /* 0x000fe200078e020e */
[----:B---3--:R-:W-:-:S03]  /*01d0*/  IADD3 R25, PT, PT, R16, R11, RZ ;  /* 0x0000000b10197210 */ /* 0x008fc60007ffe0ff */
[----:B------:R-:W-:Y:S02]  /*01e0*/  IMAD.WIDE R16, R3, 0x4, R12 ;  /* 0x0000000403107825 */ /* 0x000fe400078e020c */
[----:B------:R1:W-:Y:S04]  /*01f0*/  STG.E desc[UR4][R14.64], R25 ;  /* 0x000000190e007986 */ /* 0x0003e8000c101904 */
[----:B------:R3:W4:Y:S01]  /*0200*/  LDG.E R28, desc[UR4][R16.64] ;  /* 0x00000004101c7981 */ /* 0x000722000c1e1900 */
[----:B--2---:R-:W-:Y:S01]  /*0210*/  IADD3 R27, PT, PT, R25, R26, RZ ;  /* 0x0000001a191b7210 */ /* 0x004fe20007ffe0ff */
[----:B------:R-:W-:-:S04]  /*0220*/  IMAD.WIDE R20, R3, 0x4, R16 ;  /* 0x0000000403147825 */ /* 0x000fc800078e0210 */
[----:B------:R2:W-:Y:S04]  /*0230*/  STG.E desc[UR4][R18.64], R27 ;  /* 0x0000001b12007986 */ /* 0x0005e8000c101904 */
[----:B------:R-:W5:Y:S01]  /*0240*/  LDG.E R26, desc[UR4][R20.64] ;  /* 0x00000004141a7981 */ /* 0x000f62000c1e1900 */
[----:B------:R-:W-:-:S04]  /*0250*/  IMAD.WIDE R12, R3, 0x4, R18 ;  /* 0x00000004030c7825 */ /* 0x000fc800078e0212 */
[----:B0-----:R-:W-:-:S04]  /*0260*/  IMAD.WIDE R22, R3, 0x4, R20 ;  /* 0x0000000403167825 */ /* 0x001fc800078e0214 */
[----:B-1----:R-:W-:-:S04]  /*0270*/  IMAD.WIDE R14, R3, 0x4, R12 ;  /* 0x00000004030e7825 */ /* 0x002fc800078e020c */
[----:B---3--:R-:W-:Y:S01]  /*0280*/  IMAD.WIDE R16, R3, 0x4, R22 ;  /* 0x0000000403107825 */ /* 0x008fe200078e0216 */
[----:B----4-:R-:W-:-:S05]  /*0290*/  IADD3 R11, PT, PT, R27, R28, RZ ;  /* 0x0000001c1b0b7210 */ /* 0x010fca0007ffe0ff */
[----:B------:R0:W-:Y:S04]  /*02a0*/  STG.E desc[UR4][R12.64], R11 ;  /* 0x0000000b0c007986 */ /* 0x0001e8000c101904 */
[----:B------:R1:W3:Y:S01]  /*02b0*/  LDG.E R28, desc[UR4][R22.64] ;  /* 0x00000004161c7981 */ /* 0x0002e2000c1e1900 */
[----:B-----5:R-:W-:-:S05]  /*02c0*/  IADD3 R25, PT, PT, R11, R26, RZ ;  /* 0x0000001a0b197210 */ /* 0x020fca0007ffe0ff */
[----:B------:R4:W-:Y:S04]  /*02d0*/  STG.E desc[UR4][R14.64], R25 ;  /* 0x000000190e007986 */ /* 0x0009e8000c101904 */
[----:B------:R-:W5:Y:S01]  /*02e0*/  LDG.E R26, desc[UR4][R16.64] ;  /* 0x00000004101a7981 */ /* 0x000f62000c1e1900 */
[----:B--2---:R-:W-:-:S04]  /*02f0*/  IMAD.WIDE R18, R3, 0x4, R14 ;  /* 0x0000000403127825 */ /* 0x004fc800078e020e */
[----:B------:R-:W-:-:S04]  /*0300*/  IMAD.WIDE R20, R3, 0x4, R16 ;  /* 0x0000000403147825 */ /* 0x000fc800078e0210 */
[----:B0-----:R-:W-:-:S04]  /*0310*/  IMAD.WIDE R12, R3, 0x4, R18 ;  /* 0x00000004030c7825 */ /* 0x001fc800078e0212 */
[----:B-1----:R-:W-:Y:S01]  /*0320*/  IMAD.WIDE R22, R3, 0x4, R20 ;  /* 0x0000000403167825 */ /* 0x002fe200078e0214 */
[----:B---3--:R-:W-:-:S05]  /*0330*/  IADD3 R27, PT, PT, R25, R28, RZ ;  /* 0x0000001c191b7210 */ /* 0x008fca0007ffe0ff */
[----:B------:R0:W-:Y:S04]  /*0340*/  STG.E desc[UR4][R18.64], R27 ;  /* 0x0000001b12007986 */ /* 0x0001e8000c101904 */
[----:B------:R1:W2:Y:S01]  /*0350*/  LDG.E R28, desc[UR4][R20.64] ;  /* 0x00000004141c7981 */ /* 0x0002a2000c1e1900 */
[----:B-----5:R-:W-:-:S05]  /*0360*/  IADD3 R11, PT, PT, R27, R26, RZ ;  /* 0x0000001a1b0b7210 */ /* 0x020fca0007ffe0ff */
[----:B------:R3:W-:Y:S04]  /*0370*/  STG.E desc[UR4][R12.64], R11 ;  /* 0x0000000b0c007986 */ /* 0x0007e8000c101904 */
[----:B------:R-:W5:Y:S01]  /*0380*/  LDG.E R26, desc[UR4][R22.64] ;  /* 0x00000004161a7981 */ /* 0x000f62000c1e1900 */
[----:B----4-:R-:W-:-:S04]  /*0390*/  IMAD.WIDE R14, R3, 0x4, R12 ;  /* 0x00000004030e7825 */ /* 0x010fc800078e020c */
[----:B------:R-:W-:-:S04]  /*03a0*/  IMAD.WIDE R16, R3, 0x4, R22 ;  /* 0x0000000403107825 */ /* 0x000fc800078e0216 */
[----:B0-----:R-:W-:-:S04]  /*03b0*/  IMAD.WIDE R18, R3, 0x4, R14 ;  /* 0x0000000403127825 */ /* 0x001fc800078e020e */
[----:B-1----:R-:W-:Y:S01]  /*03c0*/  IMAD.WIDE R20, R3, 0x4, R16 ;  /* 0x0000000403147825 */ /* 0x002fe200078e0210 */
[----:B--2---:R-:W-:-:S05]  /*03d0*/  IADD3 R25, PT, PT, R11, R28, RZ ;  /* 0x0000001c0b197210 */ /* 0x004fca0007ffe0ff */
[----:B------:R0:W-:Y:S04]  /*03e0*/  STG.E desc[UR4][R14.64], R25 ;  /* 0x000000190e007986 */ /* 0x0001e8000c101904 */
[----:B------:R1:W2:Y:S01]  /*03f0*/  LDG.E R28, desc[UR4][R16.64] ;  /* 0x00000004101c7981 */ /* 0x0002a2000c1e1900 */
[----:B-----5:R-:W-:-:S05]  /*0400*/  IADD3 R27, PT, PT, R25, R26, RZ ;  /* 0x0000001a191b7210 */ /* 0x020fca0007ffe0ff */
[----:B------:R4:W-:Y:S04]  /*0410*/  STG.E desc[UR4][R18.64], R27 ;  /* 0x0000001b12007986 */ /* 0x0009e8000c101904 */
[----:B------:R-:W5:Y:S01]  /*0420*/  LDG.E R26, desc[UR4][R20.64] ;  /* 0x00000004141a7981 */ /* 0x000f62000c1e1900 */
[----:B---3--:R-:W-:-:S04]  /*0430*/  IMAD.WIDE R12, R3, 0x4, R18 ;  /* 0x00000004030c7825 */ /* 0x008fc800078e0212 */
        /* <DEDUP_REMOVED lines=25> */
[----:B------:R-:W2:Y:S01]  /*05d0*/  LDG.E R28, desc[UR4][R16.64] ;  /* 0x00000004101c7981 */ /* 0x000ea2000c1e1900 */
[----:B-----5:R-:W-:-:S05]  /*05e0*/  IADD3 R27, PT, PT, R25, R26, RZ ;  /* 0x0000001a191b7210 */ /* 0x020fca0007ffe0ff */
[----:B------:R3:W-:Y:S04]  /*05f0*/  STG.E desc[UR4][R18.64], R27 ;  /* 0x0000001b12007986 */ /* 0x0007e8000c101904 */
[----:B------:R-:W5:Y:S01]  /*0600*/  LDG.E R20, desc[UR4][R20.64] ;  /* 0x0000000414147981 */ /* 0x000f62000c1e1900 */
[----:B------:R-:W-:Y:S01]  /*0610*/  IADD3 R10, PT, PT, R10, 0x10, RZ ;  /* 0x000000100a0a7810 */ /* 0x000fe20007ffe0ff */
[C---:B----4-:R-:W-:Y:S01]  /*0620*/  IMAD.WIDE R12, R3.reuse, 0x4, R18 ;  /* 0x00000004030c7825 */ /* 0x050fe200078e0212 */
[----:B------:R-:W-:Y:S02]  /*0630*/  LEA R9, R3, R9, 0x4 ;  /* 0x0000000903097211 */ /* 0x000fe400078e20ff */
[----:B------:R-:W-:Y:S02]  /*0640*/  ISETP.NE.AND P1, PT, R10, RZ, PT ;  /* 0x000000ff0a00720c */ /* 0x000fe40003f25270 */
[----:B--2---:R-:W-:-:S05]  /*0650*/  IADD3 R23, PT, PT, R27, R28, RZ ;  /* 0x0000001c1b177210 */ /* 0x004fca0007ffe0ff */
[----:B------:R3:W-:Y:S01]  /*0660*/  STG.E desc[UR4][R12.64], R23 ;  /* 0x000000170c007986 */ /* 0x0007e2000c101904 */
[----:B-----5:R-:W-:-:S05]  /*0670*/  IADD3 R11, PT, PT, R23, R20, RZ ;  /* 0x00000014170b7210 */ /* 0x020fca0007ffe0ff */
[----:B------:R-:W-:Y:S05]  /*0680*/  @P1 BRA `(.L_x_35) ;  /* 0xfffffff800b01947 */ /* 0x000fea000383ffff */
.L_x_34:
[----:B0-----:R-:W-:Y:S05]  /*0690*/  @!P0 EXIT ;  /* 0x000000000000894d */ /* 0x001fea0003800000 */
[----:B------:R-:W-:Y:S02]  /*06a0*/  ISETP.GE.U32.AND P0, PT, R24, 0x8, PT ;  /* 0x000000081800780c */ /* 0x000fe40003f06070 */
[----:B------:R-:W-:-:S04]  /*06b0*/  LOP3.LUT R9, R2, 0x7, RZ, 0xc0, !PT ;  /* 0x0000000702097812 */ /* 0x000fc800078ec0ff */
[----:B------:R-:W-:-:S07]  /*06c0*/  ISETP.NE.AND P1, PT, R9, RZ, PT ;  /* 0x000000ff0900720c */ /* 0x000fce0003f25270 */
[----:B------:R-:W-:Y:S06]  /*06d0*/  @!P0 BRA `(.L_x_36) ;  /* 0x0000000000b08947 */ /* 0x000fec0003800000 */
[----:B------:R-:W0:Y:S01]  /*06e0*/  LDC.64 R4, c[0x0][0x380] ;  /* 0x0000e000ff047b82 */ /* 0x000e220000000a00 */
[----:B---3--:R-:W-:-:S07]  /*06f0*/  IMAD R13, R8, R3, R0 ;  /* 0x00000003080d7224 */ /* 0x008fce00078e0200 */
[----:B------:R-:W1:Y:S01]  /*0700*/  LDC.64 R6, c[0x0][0x388] ;  /* 0x0000e200ff067b82 */ /* 0x000e620000000a00 */
[----:B0-----:R-:W-:-:S05]  /*0710*/  IMAD.WIDE R4, R13, 0x4, R4 ;  /* 0x000000040d047825 */ /* 0x001fca00078e0204 */
[----:B------:R0:W2:Y:S01]  /*0720*/  LDG.E R10, desc[UR4][R4.64] ;  /* 0x00000004040a7981 */ /* 0x0000a2000c1e1900 */
[----:B-1----:R-:W-:-:S04]  /*0730*/  IMAD.WIDE R6, R13, 0x4, R6 ;  /* 0x000000040d067825 */ /* 0x002fc800078e0206 */
[C---:B------:R-:W-:Y:S01]  /*0740*/  IMAD.WIDE R12, R3.reuse, 0x4, R4 ;  /* 0x00000004030c7825 */ /* 0x040fe200078e0204 */
[----:B------:R1:W-:Y:S04]  /*0750*/  STG.E desc[UR4][R6.64], R11 ;  /* 0x0000000b06007986 */ /* 0x0003e8000c101904 */
[----:B------:R-:W3:Y:S01]  /*0760*/  LDG.E R20, desc[UR4][R12.64] ;  /* 0x000000040c147981 */ /* 0x000ee2000c1e1900 */
[----:B------:R-:W-:-:S04]  /*0770*/  IMAD.WIDE R14, R3, 0x4, R6 ;  /* 0x00000004030e7825 */ /* 0x000fc800078e0206 */
[----:B------:R-:W-:-:S04]  /*0780*/  IMAD.WIDE R16, R3, 0x4, R12 ;  /* 0x0000000403107825 */ /* 0x000fc800078e020c */
[----:B------:R-:W-:-:S04]  /*0790*/  IMAD.WIDE R18, R3, 0x4, R14 ;  /* 0x0000000403127825 */ /* 0x000fc800078e020e */
[----:B0-----:R-:W-:Y:S01]  /*07a0*/  IMAD.WIDE R4, R3, 0x4, R16 ;  /* 0x0000000403047825 */ /* 0x001fe200078e0210 */
[----:B--2---:R-:W-:-:S05]  /*07b0*/  IADD3 R21, PT, PT, R11, R10, RZ ;  /* 0x0000000a0b157210 */ /* 0x004fca0007ffe0ff */
[----:B------:R0:W-:Y:S04]  /*07c0*/  STG.E desc[UR4][R14.64], R21 ;  /* 0x000000150e007986 */ /* 0x0001e8000c101904 */
[----:B------:R-:W2:Y:S01]  /*07d0*/  LDG.E R10, desc[UR4][R16.64] ;  /* 0x00000004100a7981 */ /* 0x000ea2000c1e1900 */
[----:B---3--:R-:W-:-:S05]  /*07e0*/  IADD3 R23, PT, PT, R21, R20, RZ ;  /* 0x0000001415177210 */ /* 0x008fca0007ffe0ff */
[----:B------:R3:W-:Y:S04]  /*07f0*/  STG.E desc[UR4][R18.64], R23 ;  /* 0x0000001712007986 */ /* 0x0007e8000c101904 */
[----:B------:R-:W4:Y:S01]  /*0800*/  LDG.E R20, desc[UR4][R4.64] ;  /* 0x0000000404147981 */ /* 0x000f22000c1e1900 */
[----:B-1----:R-:W-:-:S04]  /*0810*/  IMAD.WIDE R6, R3, 0x4, R18 ;  /* 0x0000000403067825 */ /* 0x002fc800078e0212 */
[----:B------:R-:W-:Y:S01]  /*0820*/  IMAD.WIDE R12, R3, 0x4, R6 ;  /* 0x00000004030c7825 */ /* 0x000fe200078e0206 */
[----:B--2---:R-:W-:-:S03]  /*0830*/  IADD3 R25, PT, PT, R23, R10, RZ ;  /* 0x0000000a17197210 */ /* 0x004fc60007ffe0ff */
[C---:B------:R-:W-:Y:S02]  /*0840*/  IMAD.WIDE R10, R3.reuse, 0x4, R4 ;  /* 0x00000004030a7825 */ /* 0x040fe400078e0204 */
[----:B------:R1:W-:Y:S04]  /*0850*/  STG.E desc[UR4][R6.64], R25 ;  /* 0x0000001906007986 */ /* 0x0003e8000c101904 */
[----:B------:R-:W2:Y:S01]  /*0860*/  LDG.E R22, desc[UR4][R10.64] ;  /* 0x000000040a167981 */ /* 0x000ea2000c1e1900 */
[----:B0-----:R-:W-:Y:S01]  /*0870*/  IMAD.WIDE R14, R3, 0x4, R10 ;  /* 0x00000004030e7825 */ /* 0x001fe200078e020a */
[----:B----4-:R-:W-:-:S05]  /*0880*/  IADD3 R21, PT, PT, R25, R20, RZ ;  /* 0x0000001419157210 */ /* 0x010fca0007ffe0ff */
[----:B------:R0:W-:Y:S04]  /*0890*/  STG.E desc[UR4][R12.64], R21 ;  /* 0x000000150c007986 */ /* 0x0001e8000c101904 */
[----:B---3--:R-:W3:Y:S01]  /*08a0*/  LDG.E R18, desc[UR4][R14.64] ;  /* 0x000000040e127981 */ /* 0x008ee2000c1e1900 */
[----:B------:R-:W-:-:S04]  /*08b0*/  IMAD.WIDE R4, R3, 0x4, R12 ;  /* 0x0000000403047825 */ /* 0x000fc800078e020c */
[----:B------:R-:W-:-:S04]  /*08c0*/  IMAD.WIDE R16, R3, 0x4, R14 ;  /* 0x0000000403107825 */ /* 0x000fc800078e020e */
[----:B-1----:R-:W-:Y:S01]  /*08d0*/  IMAD.WIDE R6, R3, 0x4, R4 ;  /* 0x0000000403067825 */ /* 0x002fe200078e0204 */
[----:B--2---:R-:W-:-:S05]  /*08e0*/  IADD3 R23, PT, PT, R21, R22, RZ ;  /* 0x0000001615177210 */ /* 0x004fca0007ffe0ff */
[----:B------:R1:W-:Y:S04]  /*08f0*/  STG.E desc[UR4][R4.64], R23 ;  /* 0x0000001704007986 */ /* 0x0003e8000c101904 */
[----:B------:R-:W2:Y:S01]  /*0900*/  LDG.E R20, desc[UR4][R16.64] ;  /* 0x0000000410147981 */ /* 0x000ea2000c1e1900 */
[----:B---3--:R-:W-:Y:S01]  /*0910*/  IADD3 R25, PT, PT, R23, R18, RZ ;  /* 0x0000001217197210 */ /* 0x008fe20007ffe0ff */
[----:B------:R-:W-:-:S04]  /*0920*/  IMAD.WIDE R18, R3, 0x4, R16 ;  /* 0x0000000403127825 */ /* 0x000fc800078e0210 */
[----:B------:R1:W-:Y:S04]  /*0930*/  STG.E desc[UR4][R6.64], R25 ;  /* 0x0000001906007986 */ /* 0x0003e8000c101904 */
[----:B------:R-:W3:Y:S01]  /*0940*/  LDG.E R18, desc[UR4][R18.64] ;  /* 0x0000000412127981 */ /* 0x000ee2000c1e1900 */
[----:B0-----:R-:W-:Y:S01]  /*0950*/  IMAD.WIDE R12, R3, 0x4, R6 ;  /* 0x00000004030c7825 */ /* 0x001fe200078e0206 */
[----:B------:R-:W-:Y:S02]  /*0960*/  IADD3 R8, PT, PT, R8, 0x8, RZ ;  /* 0x0000000808087810 */ /* 0x000fe40007ffe0ff */
[----:B--2---:R-:W-:-:S05]  /*0970*/  IADD3 R15, PT, PT, R25, R20, RZ ;  /* 0x00000014190f7210 */ /* 0x004fca0007ffe0ff */
[----:B------:R1:W-:Y:S01]  /*0980*/  STG.E desc[UR4][R12.64], R15 ;  /* 0x0000000f0c007986 */ /* 0x0003e2000c101904 */
[----:B---3--:R-:W-:-:S07]  /*0990*/  IADD3 R11, PT, PT, R15, R18, RZ ;  /* 0x000000120f0b7210 */ /* 0x008fce0007ffe0ff */
.L_x_36:
[----:B------:R-:W-:Y:S05]  /*09a0*/  @!P1 EXIT ;  /* 0x000000000000994d */ /* 0x000fea0003800000 */
[----:B------:R-:W-:Y:S02]  /*09b0*/  ISETP.GE.U32.AND P0, PT, R9, 0x4, PT ;  /* 0x000000040900780c */ /* 0x000fe40003f06070 */
[----:B------:R-:W-:-:S04]  /*09c0*/  LOP3.LUT R2, R2, 0x3, RZ, 0xc0, !PT ;  /* 0x0000000302027812 */ /* 0x000fc800078ec0ff */
[----:B------:R-:W-:-:S07]  /*09d0*/  ISETP.NE.AND P1, PT, R2, RZ, PT ;  /* 0x000000ff0200720c */ /* 0x000fce0003f25270 */
[----:B------:R-:W-:Y:S06]  /*09e0*/  @!P0 BRA `(.L_x_37) ;  /* 0x0000000000608947 */ /* 0x000fec0003800000 */
[----:B-1----:R-:W0:Y:S01]  /*09f0*/  LDC.64 R4, c[0x0][0x380] ;  /* 0x0000e000ff047b82 */ /* 0x002e220000000a00 */
[----:B------:R-:W-:-:S07]  /*0a00*/  IMAD R9, R8, R3, R0 ;  /* 0x0000000308097224 */ /* 0x000fce00078e0200 */
[----:B------:R-:W1:Y:S01]  /*0a10*/  LDC.64 R6, c[0x0][0x388] ;  /* 0x0000e200ff067b82 */ /* 0x000e620000000a00 */
[----:B0-----:R-:W-:-:S05]  /*0a20*/  IMAD.WIDE R4, R9, 0x4, R4 ;  /* 0x0000000409047825 */ /* 0x001fca00078e0204 */
[----:B------:R0:W2:Y:S01]  /*0a30*/  LDG.E R10, desc[UR4][R4.64] ;  /* 0x00000004040a7981 */ /* 0x0000a2000c1e1900 */
[----:B---3--:R-:W-:-:S04]  /*0a40*/  IMAD.WIDE R12, R3, 0x4, R4 ;  /* 0x00000004030c7825 */ /* 0x008fc800078e0204 */
[----:B-1----:R-:W-:-:S05]  /*0a50*/  IMAD.WIDE R6, R9, 0x4, R6 ;  /* 0x0000000409067825 */ /* 0x002fca00078e0206 */
        /* <DEDUP_REMOVED lines=11> */
[----:B------:R-:W3:Y:S01]  /*0b10*/  LDG.E R4, desc[UR4][R4.64] ;  /* 0x0000000404047981 */ /* 0x000ee2000c1e1900 */
[----:B-1----:R-:W-:Y:S01]  /*0b20*/  IMAD.WIDE R6, R3, 0x4, R18 ;  /* 0x0000000403067825 */ /* 0x002fe200078e0212 */
[----:B------:R-:W-:Y:S02]  /*0b30*/  IADD3 R8, PT, PT, R8, 0x4, RZ ;  /* 0x0000000408087810 */ /* 0x000fe40007ffe0ff */
[----:B--2---:R-:W-:-:S05]  /*0b40*/  IADD3 R13, PT, PT, R21, R10, RZ ;  /* 0x0000000a150d7210 */ /* 0x004fca0007ffe0ff */
[----:B------:R0:W-:Y:S01]  /*0b50*/  STG.E desc[UR4][R6.64], R13 ;  /* 0x0000000d06007986 */ /* 0x0001e2000c101904 */
[----:B---3--:R-:W-:-:S07]  /*0b60*/  IADD3 R11, PT, PT, R13, R4, RZ ;  /* 0x000000040d0b7210 */ /* 0x008fce0007ffe0ff */
.L_x_37:
[----:B------:R-:W-:Y:S05]  /*0b70*/  @!P1 EXIT ;  /* 0x000000000000994d */ /* 0x000fea0003800000 */
[----:B01-3--:R-:W0:Y:S01]  /*0b80*/  LDC.64 R12, c[0x0][0x380] ;  /* 0x0000e000ff0c7b82 */ /* 0x00be220000000a00 */
[----:B------:R-:W-:Y:S01]  /*0b90*/  IMAD R9, R8, R3, R0 ;  /* 0x0000000308097224 */ /* 0x000fe200078e0200 */
[----:B------:R-:W-:-:S06]  /*0ba0*/  IADD3 R2, PT, PT, -R2, RZ, RZ ;  /* 0x000000ff02027210 */ /* 0x000fcc0007ffe1ff */
[----:B------:R-:W1:Y:S02]  /*0bb0*/  LDC.64 R14, c[0x0][0x388] ;  /* 0x0000e200ff0e7b82 */ /* 0x000e640000000a00 */
.L_x_38:
[----:B0-----:R-:W-:-:S06]  /*0bc0*/  IMAD.WIDE R4, R9, 0x4, R12 ;  /* 0x0000000409047825 */ /* 0x001fcc00078e020c */
[----:B------:R-:W2:Y:S01]  /*0bd0*/  LDG.E R4, desc[UR4][R4.64] ;  /* 0x0000000404047981 */ /* 0x000ea2000c1e1900 */
[----:B------:R-:W-:Y:S01]  /*0be0*/  IADD3 R2, PT, PT, R2, 0x1, RZ ;  /* 0x0000000102027810 */ /* 0x000fe20007ffe0ff */
[C---:B-1----:R-:W-:Y:S01]  /*0bf0*/  IMAD.WIDE R6, R9.reuse, 0x4, R14 ;  /* 0x0000000409067825 */ /* 0x042fe200078e020e */
[----:B------:R-:W-:Y:S02]  /*0c00*/  IADD3 R9, PT, PT, R9, R3, RZ ;  /* 0x0000000309097210 */ /* 0x000fe40007ffe0ff */
[----:B------:R-:W-:Y:S02]  /*0c10*/  ISETP.NE.AND P0, PT, R2, RZ, PT ;  /* 0x000000ff0200720c */ /* 0x000fe40003f05270 */
[----:B------:R2:W-:Y:S02]  /*0c20*/  STG.E desc[UR4][R6.64], R11 ;  /* 0x0000000b06007986 */ /* 0x0005e4000c101904 */
[----:B--2---:R-:W-:-:S09]  /*0c30*/  IADD3 R11, PT, PT, R4, R11, RZ ;  /* 0x0000000b040b7210 */ /* 0x004fd20007ffe0ff */
[----:B------:R-:W-:Y:S05]  /*0c40*/  @P0 BRA `(.L_x_38) ;  /* 0xfffffffc00dc0947 */ /* 0x000fea000383ffff */
[----:B------:R-:W-:Y:S05]  /*0c50*/  EXIT ;  /* 0x000000000000794d */ /* 0x000fea0003800000 */
.L_x_39:
        /* <DEDUP_REMOVED lines=10> */
.L_x_56:


//--------------------- .text._Z11countDigitsPiS_iii --------------------------
	.section	.text._Z11countDigitsPiS_iii,"ax",@progbits
	.align	128
        .global         _Z11countDigitsPiS_iii
        .type           _Z11countDigitsPiS_iii,@function
        .size           _Z11countDigitsPiS_iii,(.L_x_57 - _Z11countDigitsPiS_iii)
        .other          _Z11countDigitsPiS_iii,@"STO_CUDA_ENTRY STV_DEFAULT"
_Z11countDigitsPiS_iii:
.text._Z11countDigitsPiS_iii:
[----:B------:R-:W-:Y:S01]  /*0000*/  LDC R1, c[0x0][0x37c] ;  /* 0x0000df00ff017b82 */ /* 0x000fe20000000800 */
[----:B------:R-:W0:Y:S07]  /*0010*/  S2R R0, SR_TID.X ;  /* 0x0000000000007919 */ /* 0x000e2e0000002100 */
[----:B------:R-:W1:Y:S01]  /*0020*/  LDC R3, c[0x0][0x360] ;  /* 0x0000d800ff037b82 */ /* 0x000e620000000800 */
[----:B------:R-:W-:Y:S01]  /*0030*/  BSSY.RECONVERGENT B0, `(.L_x_40) ;  /* 0x0000041000007945 */ /* 0x000fe20003800200 */
[----:B------:R-:W1:Y:S01]  /*0040*/  S2R R5, SR_CTAID.X ;  /* 0x0000000000057919 */ /* 0x000e620000002500 */
[----:B0-----:R-:W-:Y:S01]  /*0050*/  ISETP.GT.U32.AND P0, PT, R0, 0xff, PT ;  /* 0x000000ff0000780c */ /* 0x001fe20003f04070 */
[----:B-1----:R-:W-:-:S12]  /*0060*/  IMAD R2, R5, R3, R0 ;  /* 0x0000000305027224 */ /* 0x002fd800078e0200 */
[----:B------:R-:W-:Y:S05]  /*0070*/  @P0 BRA `(.L_x_41) ;  /* 0x0000000000f00947 */ /* 0x000fea0003800000 */
[----:B------:R-:W0:Y:S01]  /*0080*/  I2F.U32.RP R10, R3 ;  /* 0x00000003000a7306 */ /* 0x000e220000209000 */
[----:B------:R-:W-:Y:S01]  /*0090*/  IMAD.IADD R4, R0, 0x1, R3 ;  /* 0x0000000100047824 */ /* 0x000fe200078e0203 */
[----:B------:R-:W-:Y:S01]  /*00a0*/  ISETP.NE.U32.AND P2, PT, R3, RZ, PT ;  /* 0x000000ff0300720c */ /* 0x000fe20003f45070 */
[----:B------:R-:W-:Y:S03]  /*00b0*/  BSSY.RECONVERGENT B1, `(.L_x_42) ;  /* 0x0000028000017945 */ /* 0x000fe60003800200 */
[C---:B------:R-:W-:Y:S02]  /*00c0*/  ISETP.GE.U32.AND P0, PT, R4.reuse, 0x100, PT ;  /* 0x000001000400780c */ /* 0x040fe40003f06070 */
[----:B------:R-:W-:Y:S01]  /*00d0*/  VIMNMX.U32 R9, PT, PT, R4, 0x100, !PT ;  /* 0x0000010004097848 */ /* 0x000fe20007fe0000 */
[----:B0-----:R-:W0:Y:S02]  /*00e0*/  MUFU.RCP R10, R10 ;  /* 0x0000000a000a7308 */ /* 0x001e240000001000 */
[----:B0-----:R-:W-:-:S06]  /*00f0*/  VIADD R6, R10, 0xffffffe ;  /* 0x0ffffffe0a067836 */ /* 0x001fcc0000000000 */
[----:B------:R0:W1:Y:S02]  /*0100*/  F2I.FTZ.U32.TRUNC.NTZ R7, R6 ;  /* 0x0000000600077305 */ /* 0x000064000021f000 */
[----:B0-----:R-:W-:Y:S02]  /*0110*/  HFMA2 R6, -RZ, RZ, 0, 0 ;  /* 0x00000000ff067431 */ /* 0x001fe400000001ff */
[----:B-1----:R-:W-:-:S04]  /*0120*/  IMAD.MOV R8, RZ, RZ, -R7 ;  /* 0x000000ffff087224 */ /* 0x002fc800078e0a07 */
[----:B------:R-:W-:Y:S01]  /*0130*/  IMAD R11, R8, R3, RZ ;  /* 0x00000003080b7224 */ /* 0x000fe200078e02ff */
[----:B------:R-:W-:-:S03]  /*0140*/  SEL R8, RZ, 0x1, P0 ;  /* 0x00000001ff087807 */ /* 0x000fc60000000000 */
[----:B------:R-:W-:Y:S01]  /*0150*/  IMAD.HI.U32 R7, R7, R11, R6 ;  /* 0x0000000b07077227 */ /* 0x000fe200078e0006 */
[----:B------:R-:W-:-:S05]  /*0160*/  IADD3 R4, PT, PT, R9, -R4, -R8 ;  /* 0x8000000409047210 */ /* 0x000fca0007ffe808 */
[----:B------:R-:W-:-:S04]  /*0170*/  IMAD.HI.U32 R7, R7, R4, RZ ;  /* 0x0000000407077227 */ /* 0x000fc800078e00ff */
[----:B------:R-:W-:-:S04]  /*0180*/  IMAD.MOV R6, RZ, RZ, -R7 ;  /* 0x000000ffff067224 */ /* 0x000fc800078e0a07 */
[----:B------:R-:W-:-:S05]  /*0190*/  IMAD R4, R3, R6, R4 ;  /* 0x0000000603047224 */ /* 0x000fca00078e0204 */
[----:B------:R-:W-:-:S13]  /*01a0*/  ISETP.GE.U32.AND P0, PT, R4, R3, PT ;  /* 0x000000030400720c */ /* 0x000fda0003f06070 */
[----:B------:R-:W-:Y:S01]  /*01b0*/  @P0 IMAD.IADD R4, R4, 0x1, -R3 ;  /* 0x0000000104040824 */ /* 0x000fe200078e0a03 */
[----:B------:R-:W-:-:S04]  /*01c0*/  @P0 IADD3 R7, PT, PT, R7, 0x1, RZ ;  /* 0x0000000107070810 */ /* 0x000fc80007ffe0ff */
[----:B------:R-:W-:-:S13]  /*01d0*/  ISETP.GE.U32.AND P1, PT, R4, R3, PT ;  /* 0x000000030400720c */ /* 0x000fda0003f26070 */
[----:B------:R-:W-:Y:S01]  /*01e0*/  @P1 VIADD R7, R7, 0x1 ;  /* 0x0000000107071836 */ /* 0x000fe20000000000 */
[----:B------:R-:W-:-:S05]  /*01f0*/  @!P2 LOP3.LUT R7, RZ, R3, RZ, 0x33, !PT ;  /* 0x00000003ff07a212 */ /* 0x000fca00078e33ff */
[----:B------:R-:W-:-:S05]  /*0200*/  IMAD.IADD R7, R8, 0x1, R7 ;  /* 0x0000000108077824 */ /* 0x000fca00078e0207 */
[C---:B------:R-:W-:Y:S02]  /*0210*/  LOP3.LUT R4, R7.reuse, 0x3, RZ, 0xc0, !PT ;  /* 0x0000000307047812 */ /* 0x040fe400078ec0ff */
[----:B------:R-:W-:Y:S02]  /*0220*/  ISETP.GE.U32.AND P1, PT, R7, 0x3, PT ;  /* 0x000000030700780c */ /* 0x000fe40003f26070 */
[----:B------:R-:W-:Y:S02]  /*0230*/  ISETP.NE.AND P0, PT, R4, 0x3, PT ;  /* 0x000000030400780c */ /* 0x000fe40003f05270 */
[----:B------:R-:W-:-:S11]  /*0240*/  MOV R4, R0 ;  /* 0x0000000000047202 */ /* 0x000fd60000000f00 */
        /* <DEDUP_REMOVED lines=9> */
.L_x_44:
[----:B------:R-:W-:Y:S01]  /*02e0*/  IADD3 R7, PT, PT, R7, 0x1, RZ ;  /* 0x0000000107077810 */ /* 0x000fe20007ffe0ff */
[----:B------:R0:W-:Y:S03]  /*02f0*/  STS [R6], RZ ;  /* 0x000000ff06007388 */ /* 0x0001e60000000800 */
[----:B------:R-:W-:Y:S01]  /*0300*/  ISETP.NE.AND P0, PT, R7, RZ, PT ;  /* 0x000000ff0700720c */ /* 0x000fe20003f05270 */
[----:B0-----:R-:W-:-:S12]  /*0310*/  IMAD R6, R3, 0x4, R6 ;  /* 0x0000000403067824 */ /* 0x001fd800078e0206 */
[----:B------:R-:W-:Y:S05]  /*0320*/  @P0 BRA `(.L_x_44) ;  /* 0xfffffffc00ec0947 */ /* 0x000fea000383ffff */
.L_x_43:
[----:B------:R-:W-:Y:S05]  /*0330*/  BSYNC.RECONVERGENT B1 ;  /* 0x0000000000017941 */ /* 0x000fea0003800200 */
.L_x_42:
[----:B------:R-:W-:Y:S05]  /*0340*/  @!P1 BRA `(.L_x_41) ;  /* 0x00000000003c9947 */ /* 0x000fea0003800000 */
[----:B------:R-:W0:Y:S01]  /*0350*/  S2UR UR5, SR_CgaCtaId ;  /* 0x00000000000579c3 */ /* 0x000e220000008800 */
[----:B------:R-:W-:Y:S02]  /*0360*/  UMOV UR4, 0x400 ;  /* 0x0000040000047882 */ /* 0x000fe40000000000 */
[----:B0-----:R-:W-:-:S06]  /*0370*/  ULEA UR4, UR5, UR4, 0x18 ;  /* 0x0000000405047291 */ /* 0x001fcc000f8ec0ff */
[----:B------:R-:W-:-:S07]  /*0380*/  LEA R6, R4, UR4, 0x2 ;  /* 0x0000000404067c11 */ /* 0x000fce000f8e10ff */
.L_x_45:
[C-C-:B-1----:R-:W-:Y:S01]  /*0390*/  IMAD R7, R3.reuse, 0x4, R6.reuse ;  /* 0x0000000403077824 */ /* 0x142fe200078e0206 */
[C---:B------:R-:W-:Y:S01]  /*03a0*/  LEA R8, R3.reuse, R6, 0x3 ;  /* 0x0000000603087211 */ /* 0x040fe200078e18ff */
[C---:B------:R-:W-:Y:S01]  /*03b0*/  IMAD R9, R3.reuse, 0xc, R6 ;  /* 0x0000000c03097824 */ /* 0x040fe200078e0206 */
[----:B------:R0:W-:Y:S01]  /*03c0*/  STS [R6], RZ ;  /* 0x000000ff06007388 */ /* 0x0001e20000000800 */
[----:B------:R-:W-:-:S03]  /*03d0*/  IMAD R4, R3, 0x4, R4 ;  /* 0x0000000403047824 */ /* 0x000fc600078e0204 */
[----:B------:R1:W-:Y:S02]  /*03e0*/  STS [R7], RZ ;  /* 0x000000ff07007388 */ /* 0x0003e40000000800 */
[----:B------:R-:W-:Y:S02]  /*03f0*/  ISETP.GE.U32.AND P0, PT, R4, 0x100, PT ;  /* 0x000001000400780c */ /* 0x000fe40003f06070 */
[----:B------:R1:W-:Y:S01]  /*0400*/  STS [R8], RZ ;  /* 0x000000ff08007388 */ /* 0x0003e20000000800 */
[----:B0-----:R-:W-:-:S03]  /*0410*/  IMAD R6, R3, 0x10, R6 ;  /* 0x0000001003067824 */ /* 0x001fc600078e0206 */
[----:B------:R1:W-:Y:S07]  /*0420*/  STS [R9], RZ ;  /* 0x000000ff09007388 */ /* 0x0003ee0000000800 */
[----:B------:R-:W-:Y:S05]  /*0430*/  @!P0 BRA `(.L_x_45) ;  /* 0xfffffffc00d48947 */ /* 0x000fea000383ffff */
.L_x_41:
[----:B------:R-:W-:Y:S05]  /*0440*/  BSYNC.RECONVERGENT B0 ;  /* 0x0000000000007941 */ /* 0x000fea0003800200 */
.L_x_40:
[----:B------:R-:W0:Y:S01]  /*0450*/  LDCU UR4, c[0x0][0x390] ;  /* 0x00007200ff0477ac */ /* 0x000e220008000800 */
[----:B------:R-:W-:Y:S01]  /*0460*/  BSSY.RECONVERGENT B0, `(.L_x_46) ;  /* 0x0000012000007945 */ /* 0x000fe20003800200 */
[----:B------:R-:W-:Y:S01]  /*0470*/  BAR.SYNC.DEFER_BLOCKING 0x0 ;  /* 0x0000000000007b1d */ /* 0x000fe20000010000 */
[----:B------:R-:W-:-:S05]  /*0480*/  ISETP.GT.U32.AND P1, PT, R0, 0xff, PT ;  /* 0x000000ff0000780c */ /* 0x000fca0003f24070 */
[----:B------:R-:W2:Y:S01]  /*0490*/  LDCU.64 UR6, c[0x0][0x358] ;  /* 0x00006b00ff0677ac */ /* 0x000ea20008000a00 */
[----:B0-----:R-:W-:-:S13]  /*04a0*/  ISETP.GE.AND P0, PT, R2, UR4, PT ;  /* 0x0000000402007c0c */ /* 0x001fda000bf06270 */
[----:B--2---:R-:W-:Y:S05]  /*04b0*/  @P0 BRA `(.L_x_47) ;  /* 0x0000000000300947 */ /* 0x004fea0003800000 */
[----:B-1----:R-:W0:Y:S01]  /*04c0*/  LDC.64 R6, c[0x0][0x380] ;  /* 0x0000e000ff067b82 */ /* 0x002e220000000a00 */
[----:B------:R-:W1:Y:S01]  /*04d0*/  LDCU UR8, c[0x0][0x394] ;  /* 0x00007280ff0877ac */ /* 0x000e620008000800 */
[----:B------:R-:W2:Y:S01]  /*04e0*/  LDCU UR9, c[0x0][0x398] ;  /* 0x00007300ff0977ac */ /* 0x000ea20008000800 */
[----:B0-----:R-:W-:-:S06]  /*04f0*/  IMAD.WIDE R6, R2, 0x4, R6 ;  /* 0x0000000402067825 */ /* 0x001fcc00078e0206 */
[----:B------:R-:W1:Y:S01]  /*0500*/  LDG.E R6, desc[UR6][R6.64] ;  /* 0x0000000606067981 */ /* 0x000e62000c1e1900 */
[----:B------:R-:W0:Y:S01]  /*0510*/  S2UR UR5, SR_CgaCtaId ;  /* 0x00000000000579c3 */ /* 0x000e220000008800 */
[----:B------:R-:W-:Y:S02]  /*0520*/  UMOV UR4, 0x400 ;  /* 0x0000040000047882 */ /* 0x000fe40000000000 */
[----:B0-----:R-:W-:Y:S01]  /*0530*/  ULEA UR4, UR5, UR4, 0x18 ;  /* 0x0000000405047291 */ /* 0x001fe2000f8ec0ff */
[----:B-1----:R-:W-:-:S04]  /*0540*/  SHF.R.S32.HI R2, RZ, UR8, R6 ;  /* 0x00000008ff027c19 */ /* 0x002fc80008011406 */
[----:B--2---:R-:W-:-:S04]  /*0550*/  LOP3.LUT R2, R2, UR9, RZ, 0xc0, !PT ;  /* 0x0000000902027c12 */ /* 0x004fc8000f8ec0ff */
[----:B------:R-:W-:-:S05]  /*0560*/  LEA R2, R2, UR4, 0x2 ;  /* 0x0000000402027c11 */ /* 0x000fca000f8e10ff */
[----:B------:R0:W-:Y:S02]  /*0570*/  ATOMS.POPC.INC.32 RZ, [R2+URZ] ;  /* 0x0000000002ff7f8c */ /* 0x0001e4000d8000ff */
.L_x_47:
[----:B------:R-:W-:Y:S05]  /*0580*/  BSYNC.RECONVERGENT B0 ;  /* 0x0000000000007941 */ /* 0x000fea0003800200 */
.L_x_46:
[----:B------:R-:W-:Y:S06]  /*0590*/  BAR.SYNC.DEFER_BLOCKING 0x0 ;  /* 0x0000000000007b1d */ /* 0x000fec0000010000 */
[----:B------:R-:W-:Y:S05]  /*05a0*/  @P1 EXIT ;  /* 0x000000000000194d */ /* 0x000fea0003800000 */
[----:B-1----:R-:W1:Y:S01]  /*05b0*/  I2F.U32.RP R8, R3 ;  /* 0x0000000300087306 */ /* 0x002e620000209000 */
[----:B0-----:R-:W-:Y:S01]  /*05c0*/  IMAD.IADD R2, R0, 0x1, R3 ;  /* 0x0000000100027824 */ /* 0x001fe200078e0203 */
[----:B------:R-:W-:Y:S01]  /*05d0*/  ISETP.NE.U32.AND P2, PT, R3, RZ, PT ;  /* 0x000000ff0300720c */ /* 0x000fe20003f45070 */
[----:B------:R-:W-:Y:S03]  /*05e0*/  BSSY.RECONVERGENT B0, `(.L_x_48) ;  /* 0x000002c000007945 */ /* 0x000fe60003800200 */
[C---:B------:R-:W-:Y:S02]  /*05f0*/  ISETP.GE.U32.AND P0, PT, R2.reuse, 0x100, PT ;  /* 0x000001000200780c */ /* 0x040fe40003f06070 */
[----:B------:R-:W-:Y:S01]  /*0600*/  VIMNMX.U32 R9, PT, PT, R2, 0x100, !PT ;  /* 0x0000010002097848 */ /* 0x000fe20007fe0000 */
[----:B-1----:R-:W0:Y:S02]  /*0610*/  MUFU.RCP R8, R8 ;  /* 0x0000000800087308 */ /* 0x002e240000001000 */
[----:B0-----:R-:W-:-:S06]  /*0620*/  IADD3 R6, PT, PT, R8, 0xffffffe, RZ ;  /* 0x0ffffffe08067810 */ /* 0x001fcc0007ffe0ff */
        /* <DEDUP_REMOVED lines=22> */
[----:B------:R-:W-:Y:S01]  /*0790*/  UMOV UR4, 0x400 ;  /* 0x0000040000047882 */ /* 0x000fe20000000000 */
[----:B------:R-:W-:Y:S01]  /*07a0*/  IADD3 R2, PT, PT, R2, 0x1, RZ ;  /* 0x0000000102027810 */ /* 0x000fe20007ffe0ff */
[----:B------:R-:W-:-:S03]  /*07b0*/  IMAD R9, R5, 0x100, R0 ;  /* 0x0000010005097824 */ /* 0x000fc600078e0200 */
[----:B------:R-:W-:Y:S02]  /*07c0*/  LOP3.LUT R2, R2, 0x3, RZ, 0xc0, !PT ;  /* 0x0000000302027812 */ /* 0x000fe400078ec0ff */
[----:B------:R-:W1:Y:S03]  /*07d0*/  LDC.64 R6, c[0x0][0x388] ;  /* 0x0000e200ff067b82 */ /* 0x000e660000000a00 */
[----:B------:R-:W-:Y:S01]  /*07e0*/  IMAD.MOV R8, RZ, RZ, -R2 ;  /* 0x000000ffff087224 */ /* 0x000fe200078e0a02 */
[----:B0-----:R-:W-:-:S06]  /*07f0*/  ULEA UR4, UR5, UR4, 0x18 ;  /* 0x0000000405047291 */ /* 0x001fcc000f8ec0ff */
[----:B------:R-:W-:Y:S01]  /*0800*/  LEA R4, R0, UR4, 0x2 ;  /* 0x0000000400047c11 */ /* 0x000fe2000f8e10ff */
[----:B------:R-:W-:Y:S02]  /*0810*/  IMAD R0, R2, R3, R0 ;  /* 0x0000000302007224 */ /* 0x000fe400078e0200 */
[----:B-1----:R-:W-:-:S07]  /*0820*/  IMAD.WIDE.U32 R6, R9, 0x4, R6 ;  /* 0x0000000409067825 */ /* 0x002fce00078e0006 */
.L_x_50:
[----:B------:R0:W1:Y:S01]  /*0830*/  LDS R9, [R4] ;  /* 0x0000000004097984 */ /* 0x0000620000000800 */
[----:B------:R-:W-:-:S04]  /*0840*/  IADD3 R8, PT, PT, R8, 0x1, RZ ;  /* 0x0000000108087810 */ /* 0x000fc80007ffe0ff */
[----:B------:R-:W-:Y:S01]  /*0850*/  ISETP.NE.AND P0, PT, R8, RZ, PT ;  /* 0x000000ff0800720c */ /* 0x000fe20003f05270 */
[C---:B0-----:R-:W-:Y:S01]  /*0860*/  IMAD R4, R3.reuse, 0x4, R4 ;  /* 0x0000000403047824 */ /* 0x041fe200078e0204 */
[----:B-1----:R0:W-:Y:S02]  /*0870*/  STG.E desc[UR6][R6.64], R9 ;  /* 0x0000000906007986 */ /* 0x0021e4000c101906 */
[----:B0-----:R-:W-:-:S09]  /*0880*/  IMAD.WIDE.U32 R6, R3, 0x4, R6 ;  /* 0x0000000403067825 */ /* 0x001fd200078e0006 */
[----:B------:R-:W-:Y:S05]  /*0890*/  @P0 BRA `(.L_x_50) ;  /* 0xfffffffc00e40947 */ /* 0x000fea000383ffff */
.L_x_49:
[----:B------:R-:W-:Y:S05]  /*08a0*/  BSYNC.RECONVERGENT B0 ;  /* 0x0000000000007941 */ /* 0x000fea0003800200 */
.L_x_48:
[----:B------:R-:W-:Y:S05]  /*08b0*/  @!P1 EXIT ;  /* 0x000000000000994d */ /* 0x000fea0003800000 */
[----:B------:R-:W0:Y:S01]  /*08c0*/  S2UR UR5, SR_CgaCtaId ;  /* 0x00000000000579c3 */ /* 0x000e220000008800 */
[----:B------:R-:W-:Y:S01]  /*08d0*/  UMOV UR4, 0x400 ;  /* 0x0000040000047882 */ /* 0x000fe20000000000 */
[----:B------:R-:W-:-:S04]  /*08e0*/  IMAD R2, R5, 0x100, R0 ;  /* 0x0000010005027824 */ /* 0x000fc800078e0200 */
[C-C-:B------:R-:W-:Y:S01]  /*08f0*/  IMAD R15, R3.reuse, 0x2, R2.reuse ;  /* 0x00000002030f7824 */ /* 0x140fe200078e0202 */
[----:B------:R-:W-:Y:S01]  /*0900*/  IADD3 R14, PT, PT, R2, R3, RZ ;  /* 0x00000003020e7210 */ /* 0x000fe20007ffe0ff */
[----:B------:R-:W1:Y:S01]  /*0910*/  LDC.64 R6, c[0x0][0x388] ;  /* 0x0000e200ff067b82 */ /* 0x000e620000000a00 */
[----:B------:R-:W-:Y:S01]  /*0920*/  IMAD R16, R3, 0x3, R2 ;  /* 0x0000000303107824 */ /* 0x000fe200078e0202 */
[----:B0-----:R-:W-:-:S06]  /*0930*/  ULEA UR4, UR5, UR4, 0x18 ;  /* 0x0000000405047291 */ /* 0x001fcc000f8ec0ff */
[----:B------:R-:W-:-:S07]  /*0940*/  LEA R18, R0, UR4, 0x2 ;  /* 0x0000000400127c11 */ /* 0x000fce000f8e10ff */
.L_x_51:
[C-C-:B0-----:R-:W-:Y:S01]  /*0950*/  IMAD R19, R3.reuse, 0x4, R18.reuse ;  /* 0x0000000403137824 */ /* 0x141fe200078e0212 */
[C---:B------:R-:W-:Y:S01]  /*0960*/  LEA R20, R3.reuse, R18, 0x3 ;  /* 0x0000001203147211 */ /* 0x040fe200078e18ff */
[----:B------:R-:W-:Y:S01]  /*0970*/  IMAD R22, R3, 0xc, R18 ;  /* 0x0000000c03167824 */ /* 0x000fe200078e0212 */
[----:B------:R0:W2:Y:S01]  /*0980*/  LDS R17, [R18] ;  /* 0x0000000012117984 */ /* 0x0000a20000000800 */
[----:B-1----:R-:W-:-:S03]  /*0990*/  IMAD.WIDE.U32 R4, R2, 0x4, R6 ;  /* 0x0000000402047825 */ /* 0x002fc600078e0006 */
[----:B------:R-:W1:Y:S01]  /*09a0*/  LDS R19, [R19] ;  /* 0x0000000013137984 */ /* 0x000e620000000800 */
[----:B------:R-:W-:-:S03]  /*09b0*/  IMAD.WIDE.U32 R8, R14, 0x4, R6 ;  /* 0x000000040e087825 */ /* 0x000fc600078e0006 */
[----:B------:R-:W3:Y:S01]  /*09c0*/  LDS R21, [R20] ;  /* 0x0000000014157984 */ /* 0x000ee20000000800 */
[--C-:B------:R-:W-:Y:S01]  /*09d0*/  IMAD.WIDE.U32 R10, R15, 0x4, R6.reuse ;  /* 0x000000040f0a7825 */ /* 0x100fe200078e0006 */
[C---:B------:R-:W-:Y:S02]  /*09e0*/  LEA R15, R3.reuse, R15, 0x2 ;  /* 0x0000000f030f7211 */ /* 0x040fe400078e10ff */
[----:B------:R-:W4:Y:S01]  /*09f0*/  LDS R23, [R22] ;  /* 0x0000000016177984 */ /* 0x000f220000000800 */
[----:B------:R-:W-:Y:S01]  /*0a00*/  IMAD.WIDE.U32 R12, R16, 0x4, R6 ;  /* 0x00000004100c7825 */ /* 0x000fe200078e0006 */
[----:B0-----:R-:W-:-:S03]  /*0a10*/  LEA R18, R3, R18, 0x4 ;  /* 0x0000001203127211 */ /* 0x001fc600078e20ff */
[C---:B------:R-:W-:Y:S02]  /*0a20*/  IMAD R0, R3.reuse, 0x4, R0 ;  /* 0x0000000403007824 */ /* 0x040fe400078e0200 */
[C---:B------:R-:W-:Y:S02]  /*0a30*/  IMAD R14, R3.reuse, 0x4, R14 ;  /* 0x00000004030e7824 */ /* 0x040fe400078e020e */
[C---:B------:R-:W-:Y:S01]  /*0a40*/  IMAD R16, R3.reuse, 0x4, R16 ;  /* 0x0000000403107824 */ /* 0x040fe200078e0210 */
[----:B------:R-:W-:Y:S01]  /*0a50*/  ISETP.GE.U32.AND P0, PT, R0, 0x100, PT ;  /* 0x000001000000780c */ /* 0x000fe20003f06070 */
[----:B------:R-:W-:Y:S01]  /*0a60*/  IMAD R2, R3, 0x4, R2 ;  /* 0x0000000403027824 */ /* 0x000fe200078e0202 */
[----:B--2---:R0:W-:Y:S04]  /*0a70*/  STG.E desc[UR6][R4.64], R17 ;  /* 0x0000001104007986 */ /* 0x0041e8000c101906 */
[----:B-1----:R0:W-:Y:S04]  /*0a80*/  STG.E desc[UR6][R8.64], R19 ;  /* 0x0000001308007986 */ /* 0x0021e8000c101906 */
[----:B---3--:R0:W-:Y:S04]  /*0a90*/  STG.E desc[UR6][R10.64], R21 ;  /* 0x000000150a007986 */ /* 0x0081e8000c101906 */
[----:B----4-:R0:W-:Y:S01]  /*0aa0*/  STG.E desc[UR6][R12.64], R23 ;  /* 0x000000170c007986 */ /* 0x0101e2000c101906 */
[----:B------:R-:W-:Y:S05]  /*0ab0*/  @!P0 BRA `(.L_x_51) ;  /* 0xfffffffc00a48947 */ /* 0x000fea000383ffff */
[----:B------:R-:W-:Y:S05]  /*0ac0*/  EXIT ;  /* 0x000000000000794d */ /* 0x000fea0003800000 */
.L_x_52:
        /* <DEDUP_REMOVED lines=11> */
.L_x_57:


//--------------------- .nv.shared._Z15bitonicSortStepPiiii --------------------------
	.section	.nv.shared._Z15bitonicSortStepPiiii,"aw",@nobits
	.sectionflags	@""
	.align	16
	.zero		1024


//--------------------- .nv.shared.reserved.0     --------------------------
	.section	.nv.shared.reserved.0,"aw",@nobits
	.weak		__nv_reservedSMEM_offset_0_alias
	.size		__nv_reservedSMEM_offset_0_alias, 0, 64
	.other		__nv_reservedSMEM_offset_0_alias,@"STO_CUDA_RESERVED_SHARED STV_DEFAULT"
__nv_reservedSMEM_offset_0_alias:
	.zero		0
	.zero		64


//--------------------- .nv.shared._Z13radixSortPassPiS_S_iii --------------------------
	.section	.nv.shared._Z13radixSortPassPiS_S_iii,"aw",@nobits
	.sectionflags	@""
	.align	16
	.zero		1024


//--------------------- .nv.shared._Z7scatterPiS_S_iiii --------------------------
	.section	.nv.shared._Z7scatterPiS_S_iiii,"aw",@nobits
	.sectionflags	@""
	.align	16
	.zero		1024


//--------------------- .nv.shared._Z9prefixSumPiS_ii --------------------------
	.section	.nv.shared._Z9prefixSumPiS_ii,"aw",@nobits
	.sectionflags	@""
	.align	16
	.zero		1024


//--------------------- .nv.shared._Z11countDigitsPiS_iii --------------------------
	.section	.nv.shared._Z11countDigitsPiS_iii,"aw",@nobits
	.sectionflags	@""
	.align	16
	.zero		1024


//--------------------- .nv.constant0._Z15bitonicSortStepPiiii --------------------------
	.section	.nv.constant0._Z15bitonicSortStepPiiii,"a",@progbits
	.sectionflags	@""
	.align	4
.nv.constant0._Z15bitonicSortStepPiiii:
	.zero		916


//--------------------- .nv.constant0._Z13radixSortPassPiS_S_iii --------------------------
	.section	.nv.constant0._Z13radixSortPassPiS_S_iii,"a",@progbits
	.sectionflags	@""
	.align	4
.nv.constant0._Z13radixSortPassPiS_S_iii:
	.zero		932


//--------------------- .nv.constant0._Z7scatterPiS_S_iiii --------------------------
	.section	.nv.constant0._Z7scatterPiS_S_iiii,"a",@progbits
	.sectionflags	@""
	.align	4
.nv.constant0._Z7scatterPiS_S_iiii:
	.zero		936


//--------------------- .nv.constant0._Z9prefixSumPiS_ii --------------------------
	.section	.nv.constant0._Z9prefixSumPiS_ii,"a",@progbits
	.sectionflags	@""
	.align	4
.nv.constant0._Z9prefixSumPiS_ii:
	.zero		920


//--------------------- .nv.constant0._Z11countDigitsPiS_iii --------------------------
	.section	.nv.constant0._Z11countDigitsPiS_iii,"a",@progbits
	.sectionflags	@""
	.align	4
.nv.constant0._Z11countDigitsPiS_iii:
	.zero		924


//--------------------- SYMBOLS --------------------------

	.type		.nv.reservedSmem.offset0,@object
	.size		.nv.reservedSmem.offset0,0x4
	.type		.nv.reservedSmem.cap,@object
	.size		.nv.reservedSmem.cap,0x4
